	.target	sm_90a

	.elftype	@"ET_EXEC"


//--------------------- .note.nv.tkinfo           --------------------------
	.section	.note.nv.tkinfo,"",@"SHT_NOTE"
	.sectionflags	@"SHF_NOTE_NV_TKINFO"
	.tkinfo
        /*0018*/ 	.word	0x00000002
        /*0030*/ 	.string	""
        /*0030*/ 	.string	"ptxas"
        /*0030*/ 	.string	"Cuda compilation tools, release 13.0, V13.0.88"
        /*0030*/ 	.string	"Build cuda_13.0.r13.0/compiler.36424714_0"
        /*0030*/ 	.string	"-v  -suppress-debug-info  -lineinfo  -arch sm_90a "



//--------------------- .note.nv.cuinfo           --------------------------
	.section	.note.nv.cuinfo,"",@"SHT_NOTE"
	.sectionflags	@"SHF_NOTE_NV_CUINFO"
        /*0018*/ 	.short	0x0002
        /*001a*/ 	.short	0x005a
        /*001c*/ 	.short	0x0082
	.zero		2


//--------------------- .nv.info                  --------------------------
	.section	.nv.info,"",@"SHT_CUDA_INFO"
	.align	4


	//----- nvinfo : EIATTR_REGCOUNT
	.align		4
        /*0000*/ 	.byte	0x04, 0x2f
        /*0002*/ 	.short	(.L_1 - .L_0)
	.align		4
.L_0:
        /*0004*/ 	.word	index@(gluon_wgmma)
        /*0008*/ 	.word	0x000000ff


	//----- nvinfo : EIATTR_FRAME_SIZE
	.align		4
.L_1:
        /*000c*/ 	.byte	0x04, 0x11
        /*000e*/ 	.short	(.L_3 - .L_2)
	.align		4
.L_2:
        /*0010*/ 	.word	index@(gluon_wgmma)
        /*0014*/ 	.word	0x00000200


	//----- nvinfo : EIATTR_MIN_STACK_SIZE
	.align		4
.L_3:
        /*0018*/ 	.byte	0x04, 0x12
        /*001a*/ 	.short	(.L_5 - .L_4)
	.align		4
.L_4:
        /*001c*/ 	.word	index@(gluon_wgmma)
        /*0020*/ 	.word	0x00000200
.L_5:


//--------------------- .nv.compat                --------------------------
	.section	.nv.compat,"",@"SHT_CUDA_COMPAT_INFO"
	.align	4
        /*0000*/ 	.byte	0x02, 0x09, 0x01, 0x00, 0x02, 0x02, 0x04, 0x00, 0x02, 0x05, 0x05, 0x00, 0x03, 0x07, 0x01, 0x01
        /*0010*/ 	.byte	0x02, 0x03, 0x03, 0x00, 0x02, 0x06, 0x01, 0x00, 0x04, 0x0b, 0x08, 0x00, 0x00, 0x00, 0x00, 0x00
        /*0020*/ 	.byte	0x00, 0x00, 0x00, 0x00


//--------------------- .nv.info.gluon_wgmma      --------------------------
	.section	.nv.info.gluon_wgmma,"",@"SHT_CUDA_INFO"
	.sectionflags	@""
	.align	4


	//----- nvinfo : EIATTR_CUDA_API_VERSION
	.align		4
        /*0000*/ 	.byte	0x04, 0x37
        /*0002*/ 	.short	(.L_7 - .L_6)
.L_6:
        /*0004*/ 	.word	0x00000082


	//----- nvinfo : EIATTR_KPARAM_INFO
	.align		4
.L_7:
        /*0008*/ 	.byte	0x04, 0x17
        /*000a*/ 	.short	(.L_9 - .L_8)
.L_8:
        /*000c*/ 	.word	0x00000000
        /*0010*/ 	.short	0x000a
        /*0012*/ 	.short	0x0048
        /*0014*/ 	.byte	0x00, 0xf4, 0x21, 0x00


	//----- nvinfo : EIATTR_KPARAM_INFO
	.align		4
.L_9:
        /*0018*/ 	.byte	0x04, 0x17
        /*001a*/ 	.short	(.L_11 - .L_10)
.L_10:
        /*001c*/ 	.word	0x00000000
        /*0020*/ 	.short	0x0009
        /*0022*/ 	.short	0x0040
        /*0024*/ 	.byte	0x00, 0xf4, 0x21, 0x00


	//----- nvinfo : EIATTR_KPARAM_INFO
	.align		4
.L_11:
        /*0028*/ 	.byte	0x04, 0x17
        /*002a*/ 	.short	(.L_13 - .L_12)
.L_12:
        /*002c*/ 	.word	0x00000000
        /*0030*/ 	.short	0x0008
        /*0032*/ 	.short	0x0038
        /*0034*/ 	.byte	0x00, 0xf0, 0x21, 0x00


	//----- nvinfo : EIATTR_KPARAM_INFO
	.align		4
.L_13:
        /*0038*/ 	.byte	0x04, 0x17
        /*003a*/ 	.short	(.L_15 - .L_14)
.L_14:
        /*003c*/ 	.word	0x00000000
        /*0040*/ 	.short	0x0007
        /*0042*/ 	.short	0x0030
        /*0044*/ 	.byte	0x00, 0xf0, 0x21, 0x00


	//----- nvinfo : EIATTR_KPARAM_INFO
	.align		4
.L_15:
        /*0048*/ 	.byte	0x04, 0x17
        /*004a*/ 	.short	(.L_17 - .L_16)
.L_16:
        /*004c*/ 	.word	0x00000000
        /*0050*/ 	.short	0x0006
        /*0052*/ 	.short	0x0028
        /*0054*/ 	.byte	0x00, 0xf0, 0x21, 0x00


	//----- nvinfo : EIATTR_KPARAM_INFO
	.align		4
.L_17:
        /*0058*/ 	.byte	0x04, 0x17
        /*005a*/ 	.short	(.L_19 - .L_18)
.L_18:
        /*005c*/ 	.word	0x00000000
        /*0060*/ 	.short	0x0005
        /*0062*/ 	.short	0x0020
        /*0064*/ 	.byte	0x00, 0xf0, 0x11, 0x00


	//----- nvinfo : EIATTR_KPARAM_INFO
	.align		4
.L_19:
        /*0068*/ 	.byte	0x04, 0x17
        /*006a*/ 	.short	(.L_21 - .L_20)
.L_20:
        /*006c*/ 	.word	0x00000000
        /*0070*/ 	.short	0x0004
        /*0072*/ 	.short	0x001c
        /*0074*/ 	.byte	0x00, 0xf0, 0x11, 0x00


	//----- nvinfo : EIATTR_KPARAM_INFO
	.align		4
.L_21:
        /*0078*/ 	.byte	0x04, 0x17
        /*007a*/ 	.short	(.L_23 - .L_22)
.L_22:
        /*007c*/ 	.word	0x00000000
        /*0080*/ 	.short	0x0003
        /*0082*/ 	.short	0x0018
        /*0084*/ 	.byte	0x00, 0xf0, 0x11, 0x00


	//----- nvinfo : EIATTR_KPARAM_INFO
	.align		4
.L_23:
        /*0088*/ 	.byte	0x04, 0x17
        /*008a*/ 	.short	(.L_25 - .L_24)
.L_24:
        /*008c*/ 	.word	0x00000000
        /*0090*/ 	.short	0x0002
        /*0092*/ 	.short	0x0010
        /*0094*/ 	.byte	0x00, 0xf4, 0x21, 0x00


	//----- nvinfo : EIATTR_KPARAM_INFO
	.align		4
.L_25:
        /*0098*/ 	.byte	0x04, 0x17
        /*009a*/ 	.short	(.L_27 - .L_26)
.L_26:
        /*009c*/ 	.word	0x00000000
        /*00a0*/ 	.short	0x0001
        /*00a2*/ 	.short	0x0008
        /*00a4*/ 	.byte	0x00, 0xf4, 0x21, 0x00


	//----- nvinfo : EIATTR_KPARAM_INFO
	.align		4
.L_27:
        /*00a8*/ 	.byte	0x04, 0x17
        /*00aa*/ 	.short	(.L_29 - .L_28)
.L_28:
        /*00ac*/ 	.word	0x00000000
        /*00b0*/ 	.short	0x0000
        /*00b2*/ 	.short	0x0000
        /*00b4*/ 	.byte	0x00, 0xf4, 0x21, 0x00


	//----- nvinfo : EIATTR_SPARSE_MMA_MASK
	.align		4
.L_29:
        /*00b8*/ 	.byte	0x03, 0x50
        /*00ba*/ 	.short	0x0000


	//----- nvinfo : EIATTR_MAXREG_COUNT
	.align		4
        /*00bc*/ 	.byte	0x03, 0x1b
        /*00be*/ 	.short	0x00ff


	//----- nvinfo : EIATTR_NUM_BARRIERS
	.align		4
        /*00c0*/ 	.byte	0x02, 0x4c
        /*00c2*/ 	.byte	0x01
	.zero		1


	//----- nvinfo : EIATTR_ANNOTATIONS
	.align		4
        /*00c4*/ 	.byte	0x04, 0x55
        /*00c6*/ 	.short	(.L_31 - .L_30)


	//   ....[0]....
.L_30:
        /*00c8*/ 	.word	0x00000001
        /*00cc*/ 	.byte	0x70, 0x11, 0x00, 0x00, 0x01, 0x00, 0x00, 0x00, 0xc0, 0x12, 0x00, 0x00, 0x01, 0x00, 0x00, 0x00
        /* <DEDUP_REMOVED lines=162> */
        /*0afc*/ 	.byte	0x70, 0x41, 0x00, 0x00, 0x01, 0x00, 0x00, 0x00, 0x90, 0x41, 0x00, 0x00


	//----- nvinfo : EIATTR_MERCURY_ISA_VERSION
	.align		4
.L_31:
        /*0b08*/ 	.byte	0x03, 0x5f
        /*0b0a*/ 	.short	0x0101


	//----- nvinfo : EIATTR_INT_WARP_WIDE_INSTR_OFFSETS
	.align		4
        /*0b0c*/ 	.byte	0x04, 0x31
        /*0b0e*/ 	.short	(.L_33 - .L_32)


	//   ....[0]....
.L_32:
        /*0b10*/ 	.word	0x000012f0


	//   ....[1]....
        /*0b14*/ 	.word	0x00001310


	//   ....[2]....
        /*0b18*/ 	.word	0x000013d0


	//   ....[3]....
        /*0b1c*/ 	.word	0x000028d0


	//   ....[4]....
        /*0b20*/ 	.word	0x000028e0


	//   ....[5]....
        /*0b24*/ 	.word	0x00002960


	//   ....[6]....
        /*0b28*/ 	.word	0x00002990


	//   ....[7]....
        /*0b2c*/ 	.word	0x000043d0


	//   ....[8]....
        /*0b30*/ 	.word	0x000043f0


	//----- nvinfo : EIATTR_COOP_GROUP_MASK_REGIDS
	.align		4
.L_33:
        /*0b34*/ 	.byte	0x04, 0x29
        /*0b36*/ 	.short	(.L_35 - .L_34)


	//   ....[0]....
.L_34:
        /*0b38*/ 	.word	0xffffffff


	//   ....[1]....
        /*0b3c*/ 	.word	0xffffffff


	//   ....[2]....
        /*0b40*/ 	.word	0xffffffff


	//----- nvinfo : EIATTR_COOP_GROUP_INSTR_OFFSETS
	.align		4
.L_35:
        /*0b44*/ 	.byte	0x04, 0x28
        /*0b46*/ 	.short	(.L_37 - .L_36)


	//   ....[0]....
.L_36:
        /*0b48*/ 	.word	0x00000170


	//   ....[1]....
        /*0b4c*/ 	.word	0x00000710


	//   ....[2]....
        /*0b50*/ 	.word	0x00000d00


	//----- nvinfo : EIATTR_MBARRIER_INSTR_OFFSETS
	.align		4
.L_37:
        /*0b54*/ 	.byte	0x04, 0x39
        /*0b56*/ 	.short	(.L_39 - .L_38)


	//   ....[0]....
.L_38:
        /*0b58*/ 	.word	0x00001c00
        /*0b5c*/ 	.word	0x000000ff
        /*0b60*/ 	.word	0x00030000
        /*0b64*/ 	.short	0x0100
        /*0b66*/ 	.byte	0x3c
	.zero		1


	//   ....[1]....
        /*0b68*/ 	.word	0x00001db0
        /*0b6c*/ 	.word	0x000000ff
        /*0b70*/ 	.word	0x00030008
        /*0b74*/ 	.short	0x0100
        /*0b76*/ 	.byte	0x3c
	.zero		1


	//   ....[2]....
        /*0b78*/ 	.word	0x00002a40
        /*0b7c*/ 	.word	0x000000ff
        /*0b80*/ 	.word	0x00030000
        /*0b84*/ 	.short	0x010a
        /*0b86*/ 	.byte	0x16
	.zero		1


	//   ....[3]....
        /*0b88*/ 	.word	0x00003cc0
        /*0b8c*/ 	.word	0x000000ff
        /*0b90*/ 	.word	0x00030000
        /*0b94*/ 	.short	0x0108
        /*0b96*/ 	.byte	0x3c
	.zero		1


	//   ....[4]....
        /*0b98*/ 	.word	0x00003db0
        /*0b9c*/ 	.word	0x000000ff
        /*0ba0*/ 	.word	0x00030008
        /*0ba4*/ 	.short	0x0108
        /*0ba6*/ 	.byte	0x3c
	.zero		1


	//   ....[5]....
        /*0ba8*/ 	.word	0x00004d30
        /*0bac*/ 	.word	0x000000ff
        /*0bb0*/ 	.word	0x00030000
        /*0bb4*/ 	.short	0x010a
        /*0bb6*/ 	.byte	0x16
	.zero		1


	//----- nvinfo : EIATTR_NUM_MBARRIERS
	.align		4
.L_39:
        /*0bb8*/ 	.byte	0x03, 0x38
        /*0bba*/ 	.short	0x0002


	//----- nvinfo : EIATTR_EXIT_INSTR_OFFSETS
	.align		4
        /*0bbc*/ 	.byte	0x04, 0x1c
        /*0bbe*/ 	.short	(.L_41 - .L_40)


	//   ....[0]....
.L_40:
        /*0bc0*/ 	.word	0x00004d20


	//----- nvinfo : EIATTR_REQNTID
	.align		4
.L_41:
        /*0bc4*/ 	.byte	0x04, 0x10
        /*0bc6*/ 	.short	(.L_43 - .L_42)
.L_42:
        /*0bc8*/ 	.word	0x00000080
        /*0bcc*/ 	.word	0x00000001
        /*0bd0*/ 	.word	0x00000001


	//----- nvinfo : EIATTR_CRS_STACK_SIZE
	.align		4
.L_43:
        /*0bd4*/ 	.byte	0x04, 0x1e
        /*0bd6*/ 	.short	(.L_45 - .L_44)
.L_44:
        /*0bd8*/ 	.word	0x00000000


	//----- nvinfo : EIATTR_CBANK_PARAM_SIZE
	.align		4
.L_45:
        /*0bdc*/ 	.byte	0x03, 0x19
        /*0bde*/ 	.short	0x0050


	//----- nvinfo : EIATTR_PARAM_CBANK
	.align		4
        /*0be0*/ 	.byte	0x04, 0x0a
        /*0be2*/ 	.short	(.L_47 - .L_46)
	.align		4
.L_46:
        /*0be4*/ 	.word	index@(.nv.constant0.gluon_wgmma)
        /*0be8*/ 	.short	0x0210
        /*0bea*/ 	.short	0x0050


	//----- nvinfo : EIATTR_SW_WAR
	.align		4
.L_47:
        /*0bec*/ 	.byte	0x04, 0x36
        /*0bee*/ 	.short	(.L_49 - .L_48)
.L_48:
        /*0bf0*/ 	.word	0x00000008
.L_49:


//--------------------- .nv.callgraph             --------------------------
	.section	.nv.callgraph,"",@"SHT_CUDA_CALLGRAPH"
	.align	4
	.sectionentsize	8
	.align		4
        /*0000*/ 	.word	0x00000000
	.align		4
        /*0004*/ 	.word	0xffffffff
	.align		4
        /*0008*/ 	.word	0x00000000
	.align		4
        /*000c*/ 	.word	0xfffffffe
	.align		4
        /*0010*/ 	.word	0x00000000
	.align		4
        /*0014*/ 	.word	0xfffffffd
	.align		4
        /*0018*/ 	.word	0x00000000
	.align		4
        /*001c*/ 	.word	0xfffffffc


//--------------------- .text.gluon_wgmma         --------------------------
	.section	.text.gluon_wgmma,"ax",@progbits
	.align	128
        .global         gluon_wgmma
        .type           gluon_wgmma,@function
        .size           gluon_wgmma,(.L_x_52 - gluon_wgmma)
        .other          gluon_wgmma,@"STO_CUDA_ENTRY STV_DEFAULT"
gluon_wgmma:
.text.gluon_wgmma:
[----:B------:R-:W1:Y:S01]  /*0000*/  LDC R1, c[0x0][0x28] ;  /* 0x00000a00ff017b82 */ /* 0x000e620000000800 */
[----:B------:R-:W2:Y:S07]  /*0010*/  S2R R3, SR_TID.X ;  /* 0x0000000000037919 */ /* 0x000eae0000002100 */
[----:B------:R-:W3:Y:S01]  /*0020*/  S2UR UR4, SR_CgaCtaId ;  /* 0x00000000000479c3 */ /* 0x000ee20000008800 */
[----:B------:R-:W-:Y:S01]  /*0030*/  UMOV UR60, 0x400 ;  /* 0x00000400003c7882 */ /* 0x000fe20000000000 */
[----:B------:R-:W-:Y:S01]  /*0040*/  ULDC UR6, c[0x0][0xc] ;  /* 0x0000030000067ab9 */ /* 0x000fe20000000800 */
[----:B------:R-:W-:Y:S01]  /*0050*/  ULDC.64 UR52, c[0x0][0x250] ;  /* 0x0000940000347ab9 */ /* 0x000fe20000000a00 */
[----:B------:R-:W-:Y:S01]  /*0060*/  UMOV UR59, URZ ;  /* 0x0000003f003b7c82 */ /* 0x000fe20008000000 */
[----:B------:R-:W-:Y:S01]  /*0070*/  BSSY B0, `(.L_x_0) ;  /* 0x000001f000007945 */ /* 0x000fe20003800000 */
[----:B-1----:R-:W-:-:S02]  /*0080*/  VIADD R1, R1, 0xfffffe00 ;  /* 0xfffffe0001017836 */ /* 0x002fc40000000000 */
[----:B------:R-:W1:Y:S08]  /*0090*/  LDC R6, c[0x0][0x228] ;  /* 0x00008a00ff067b82 */ /* 0x000e700000000800 */
[----:B------:R-:W4:Y:S08]  /*00a0*/  LDC R13, c[0x0][0x230] ;  /* 0x00008c00ff0d7b82 */ /* 0x000f300000000800 */
[----:B------:R-:W-:Y:S01]  /*00b0*/  S2UR UR54, SR_CTAID.Y ;  /* 0x00000000003679c3 */ /* 0x000fe20000002600 */
[----:B---3--:R-:W-:-:S03]  /*00c0*/  ULEA UR60, UR4, UR60, 0x18 ;  /* 0x0000003c043c7291 */ /* 0x008fc6000f8ec03f */
[----:B------:R-:W-:Y:S01]  /*00d0*/  ULDC UR4, c[0x0][0x10] ;  /* 0x0000040000047ab9 */ /* 0x000fe20000000800 */
[----:B--2---:R-:W-:-:S03]  /*00e0*/  LOP3.LUT R2, R3, 0x7f, RZ, 0xc0, !PT ;  /* 0x0000007f03027812 */ /* 0x004fc600078ec0ff */
[----:B------:R-:W2:Y:S01]  /*00f0*/  S2UR UR5, SR_CTAID.Z ;  /* 0x00000000000579c3 */ /* 0x000ea20000002700 */
[----:B-1----:R-:W-:Y:S01]  /*0100*/  VIADD R6, R6, 0xffffffff ;  /* 0xffffffff06067836 */ /* 0x002fe20000000000 */
[C---:B------:R-:W-:Y:S02]  /*0110*/  ISETP.GE.U32.AND P0, PT, R2.reuse, 0x20, PT ;  /* 0x000000200200780c */ /* 0x040fe40003f06070 */
[C---:B------:R-:W-:Y:S02]  /*0120*/  ISETP.NE.U32.AND P2, PT, R2.reuse, RZ, PT ;  /* 0x000000ff0200720c */ /* 0x040fe40003f45070 */
[----:B------:R-:W-:Y:S02]  /*0130*/  LEA R12, R2, UR60, 0x2 ;  /* 0x0000003c020c7c11 */ /* 0x000fe4000f8e10ff */
[----:B------:R-:W1:Y:S01]  /*0140*/  S2UR UR55, SR_CTAID.X ;  /* 0x00000000003779c3 */ /* 0x000e620000002500 */
[----:B----4-:R-:W-:-:S06]  /*0150*/  VIADD R9, R13, 0xffffffff ;  /* 0xffffffff0d097836 */ /* 0x010fcc0000000000 */
[----:B------:R3:W-:Y:S01]  /*0160*/  @!P0 STS [R12], RZ ;  /* 0x000000ff0c008388 */ /* 0x0007e20000000800 */
[----:B------:R-:W-:-:S03]  /*0170*/  NOP ;  /* 0x0000000000007918 */ /* 0x000fc60000000000 */
[----:B------:R3:W-:Y:S01]  /*0180*/  @!P2 STS [UR60+0x24], R6 ;  /* 0x00002406ff00a988 */ /* 0x0007e2000800083c */
[----:B--2---:R-:W-:-:S03]  /*0190*/  UIMAD UR4, UR5, UR4, UR54 ;  /* 0x00000004050472a4 */ /* 0x004fc6000f8e0236 */
[----:B------:R3:W-:Y:S01]  /*01a0*/  @!P2 STS [UR60+0x20], R9 ;  /* 0x00002009ff00a988 */ /* 0x0007e2000800083c */
[----:B-1----:R-:W-:-:S04]  /*01b0*/  UIMAD UR4, UR4, UR6, UR55 ;  /* 0x00000006040472a4 */ /* 0x002fc8000f8e0237 */
[----:B------:R-:W-:-:S04]  /*01c0*/  UIMAD UR8, UR4, 0x180, URZ ;  /* 0x00000180040878a4 */ /* 0x000fc8000f8e023f */
[----:B------:R-:W-:-:S04]  /*01d0*/  UIADD3 UR4, UP0, UR8, UR52, URZ ;  /* 0x0000003408047290 */ /* 0x000fc8000ff1e03f */
[----:B------:R-:W-:Y:S01]  /*01e0*/  ULEA.HI.X.SX32 UR5, UR8, UR53, 0x1, UP0 ;  /* 0x0000003508057291 */ /* 0x000fe200080f0e3f */
[----:B---3--:R-:W-:Y:S11]  /*01f0*/  @P2 BRA `(.L_x_1) ;  /* 0x0000000000182947 */ /* 0x008ff60003800000 */
[----:B------:R-:W1:Y:S01]  /*0200*/  LDS R0, [UR60+0x8] ;  /* 0x0000083cff007984 */ /* 0x000e620008000800 */
[----:B------:R-:W2:Y:S01]  /*0210*/  LDC.64 R10, c[0x0][0x210] ;  /* 0x00008400ff0a7b82 */ /* 0x000ea20000000a00 */
[----:B------:R-:W-:Y:S02]  /*0220*/  IMAD.MOV.U32 R5, RZ, RZ, 0x70 ;  /* 0x00000070ff057424 */ /* 0x000fe400078e00ff */
[----:B--2---:R2:W-:Y:S03]  /*0230*/  STS.64 [UR60], R10 ;  /* 0x0000000aff007988 */ /* 0x0045e60008000a3c */
[----:B-1----:R-:W-:-:S05]  /*0240*/  LOP3.LUT R0, R0, 0x10, R5, 0xd8, !PT ;  /* 0x0000001000007812 */ /* 0x002fca00078ed805 */
[----:B------:R2:W-:Y:S02]  /*0250*/  STS [UR60+0x8], R0 ;  /* 0x00000800ff007988 */ /* 0x0005e4000800083c */
.L_x_1:
[----:B------:R-:W-:Y:S05]  /*0260*/  BSYNC B0 ;  /* 0x0000000000007941 */ /* 0x000fea0003800000 */
.L_x_0:
[----:B------:R-:W-:Y:S04]  /*0270*/  BSSY B0, `(.L_x_2) ;  /* 0x000000a000007945 */ /* 0x000fe80003800000 */
[----:B------:R-:W-:Y:S05]  /*0280*/  @P2 BRA `(.L_x_3) ;  /* 0x0000000000202947 */ /* 0x000fea0003800000 */
[----:B--2---:R-:W1:Y:S01]  /*0290*/  LDS R0, [UR60+0x34] ;  /* 0x0000343cff007984 */ /* 0x004e620008000800 */
[----:B------:R-:W-:Y:S02]  /*02a0*/  IMAD.MOV.U32 R5, RZ, RZ, 0x3f000000 ;  /* 0x3f000000ff057424 */ /* 0x000fe400078e00ff */
[----:B------:R-:W-:Y:S01]  /*02b0*/  @!P2 IMAD.MOV.U32 R4, RZ, RZ, 0xff ;  /* 0x000000ffff04a424 */ /* 0x000fe200078e00ff */
[----:B------:R-:W2:Y:S02]  /*02c0*/  @!P2 LDS R7, [UR60+0x38] ;  /* 0x0000383cff07a984 */ /* 0x000ea40008000800 */
[----:B-1----:R-:W-:Y:S02]  /*02d0*/  LOP3.LUT R0, R0, 0xff000000, R5, 0xb8, !PT ;  /* 0xff00000000007812 */ /* 0x002fe400078eb805 */
[----:B--2---:R-:W-:-:S03]  /*02e0*/  @!P2 LOP3.LUT R4, R7, 0xff, R4, 0xb8, !PT ;  /* 0x000000ff0704a812 */ /* 0x004fc600078eb804 */
[----:B------:R1:W-:Y:S04]  /*02f0*/  STS [UR60+0x34], R0 ;  /* 0x00003400ff007988 */ /* 0x0003e8000800083c */
[----:B------:R1:W-:Y:S02]  /*0300*/  @!P2 STS [UR60+0x38], R4 ;  /* 0x00003804ff00a988 */ /* 0x0003e4000800083c */
.L_x_3:
[----:B------:R-:W-:Y:S05]  /*0310*/  BSYNC B0 ;  /* 0x0000000000007941 */ /* 0x000fea0003800000 */
.L_x_2:
[----:B------:R-:W-:Y:S04]  /*0320*/  BSSY B0, `(.L_x_4) ;  /* 0x000000e000007945 */ /* 0x000fe80003800000 */
[----:B------:R-:W-:Y:S05]  /*0330*/  @P2 BRA `(.L_x_5) ;  /* 0x0000000000302947 */ /* 0x000fea0003800000 */
[----:B-1----:R-:W1:Y:S01]  /*0340*/  LDS R4, [UR60+0x34] ;  /* 0x0000343cff047984 */ /* 0x002e620008000800 */
[----:B--2---:R-:W2:Y:S03]  /*0350*/  LDC.64 R10, c[0x0][0x238] ;  /* 0x00008e00ff0a7b82 */ /* 0x004ea60000000a00 */
[----:B------:R-:W3:Y:S01]  /*0360*/  LDS R0, [UR60+0x1c] ;  /* 0x00001c3cff007984 */ /* 0x000ee20008000800 */
[C---:B--2---:R-:W-:Y:S01]  /*0370*/  SHF.L.U64.HI R8, R10.reuse, 0x1, R11 ;  /* 0x000000010a087819 */ /* 0x044fe2000001020b */
[----:B------:R-:W-:-:S03]  /*0380*/  IMAD.SHL.U32 R5, R10, 0x2, RZ ;  /* 0x000000020a057824 */ /* 0x000fc600078e00ff */
[--C-:B------:R-:W-:Y:S02]  /*0390*/  SHF.R.U32.HI R7, RZ, 0x4, R8.reuse ;  /* 0x00000004ff077819 */ /* 0x100fe40000011608 */
[----:B------:R-:W-:-:S05]  /*03a0*/  SHF.R.U64 R5, R5, 0x4, R8 ;  /* 0x0000000405057819 */ /* 0x000fca0000001208 */
[----:B------:R4:W-:Y:S01]  /*03b0*/  STS [UR60+0xc], R5 ;  /* 0x00000c05ff007988 */ /* 0x0009e2000800083c */
[----:B-1----:R-:W-:Y:S02]  /*03c0*/  LOP3.LUT R4, R4, 0x7, RZ, 0xb8, !PT ;  /* 0x0000000704047812 */ /* 0x002fe400078eb8ff */
[----:B---3--:R-:W-:-:S03]  /*03d0*/  LOP3.LUT R0, R0, 0xf, R7, 0xb8, !PT ;  /* 0x0000000f00007812 */ /* 0x008fc600078eb807 */
[----:B------:R4:W-:Y:S04]  /*03e0*/  STS [UR60+0x34], R4 ;  /* 0x00003404ff007988 */ /* 0x0009e8000800083c */
[----:B------:R4:W-:Y:S02]  /*03f0*/  STS [UR60+0x1c], R0 ;  /* 0x00001c00ff007988 */ /* 0x0009e4000800083c */
.L_x_5:
[----:B------:R-:W-:Y:S05]  /*0400*/  BSYNC B0 ;  /* 0x0000000000007941 */ /* 0x000fea0003800000 */
.L_x_4:
[----:B------:R-:W-:Y:S04]  /*0410*/  BSSY B1, `(.L_x_6) ;  /* 0x000001a000017945 */ /* 0x000fe80003800000 */
[----:B------:R-:W-:Y:S04]  /*0420*/  BSSY B0, `(.L_x_7) ;  /* 0x0000015000007945 */ /* 0x000fe80003800000 */
[----:B------:R-:W-:Y:S05]  /*0430*/  @P2 BRA `(.L_x_8) ;  /* 0x0000000000202947 */ /* 0x000fea0003800000 */
[----:B-12-4-:R-:W1:Y:S02]  /*0440*/  LDS R0, [UR60+0x34] ;  /* 0x0000343cff007984 */ /* 0x016e640008000800 */
[----:B-1----:R-:W-:-:S05]  /*0450*/  LOP3.LUT R0, R0, 0x38, RZ, 0xb8, !PT ;  /* 0x0000003800007812 */ /* 0x002fca00078eb8ff */
[----:B------:R1:W-:Y:S01]  /*0460*/  STS [UR60+0x34], R0 ;  /* 0x00003400ff007988 */ /* 0x0003e2000800083c */
[----:B------:R-:W-:Y:S05]  /*0470*/  @P2 BRA `(.L_x_9) ;  /* 0x0000000000202947 */ /* 0x000fea0003800000 */
[----:B-1----:R-:W1:Y:S01]  /*0480*/  LDS R0, [UR60+0x8] ;  /* 0x0000083cff007984 */ /* 0x002e620008000800 */
[----:B------:R-:W-:-:S05]  /*0490*/  IMAD.MOV.U32 R5, RZ, RZ, 0x780 ;  /* 0x00000780ff057424 */ /* 0x000fca00078e00ff */
[----:B-1----:R-:W-:-:S05]  /*04a0*/  LOP3.LUT R0, R0, 0x500, R5, 0xd8, !PT ;  /* 0x0000050000007812 */ /* 0x002fca00078ed805 */
[----:B------:R3:W-:Y:S02]  /*04b0*/  STS [UR60+0x8], R0 ;  /* 0x00000800ff007988 */ /* 0x0007e4000800083c */
.L_x_8:
[----:B------:R-:W-:Y:S05]  /*04c0*/  @P2 BRA `(.L_x_10) ;  /* 0x0000000000282947 */ /* 0x000fea0003800000 */
[----:B-1234-:R-:W1:Y:S02]  /*04d0*/  LDS R0, [UR60+0x8] ;  /* 0x0000083cff007984 */ /* 0x01ee640008000800 */
[----:B-1----:R-:W-:-:S05]  /*04e0*/  LOP3.LUT R0, R0, 0x1800, RZ, 0xb8, !PT ;  /* 0x0000180000007812 */ /* 0x002fca00078eb8ff */
[----:B------:R2:W-:Y:S02]  /*04f0*/  STS [UR60+0x8], R0 ;  /* 0x00000800ff007988 */ /* 0x0005e4000800083c */
.L_x_9:
[----:B------:R-:W-:Y:S05]  /*0500*/  @P2 BREAK B0 ;  /* 0x0000000000002942 */ /* 0x000fea0003800000 */
[----:B------:R-:W-:Y:S05]  /*0510*/  @P2 BRA `(.L_x_11) ;  /* 0x0000000000242947 */ /* 0x000fea0003800000 */
[----:B------:R-:W3:Y:S01]  /*0520*/  LDS R5, [UR60+0x8] ;  /* 0x0000083cff057984 */ /* 0x000ee20008000800 */
[----:B-12---:R-:W-:-:S05]  /*0530*/  IMAD.MOV.U32 R0, RZ, RZ, 0x6000 ;  /* 0x00006000ff007424 */ /* 0x006fca00078e00ff */
[----:B---3--:R-:W-:-:S04]  /*0540*/  LOP3.LUT R0, R5, 0x6000, R0, 0xd8, !PT ;  /* 0x0000600005007812 */ /* 0x008fc800078ed800 */
[----:B------:R-:W-:-:S05]  /*0550*/  LOP3.LUT R0, R0, 0x400000, RZ, 0xb8, !PT ;  /* 0x0040000000007812 */ /* 0x000fca00078eb8ff */
[----:B------:R1:W-:Y:S02]  /*0560*/  STS [UR60+0x8], R0 ;  /* 0x00000800ff007988 */ /* 0x0003e4000800083c */
.L_x_10:
[----:B------:R-:W-:Y:S05]  /*0570*/  BSYNC B0 ;  /* 0x0000000000007941 */ /* 0x000fea0003800000 */
.L_x_7:
[----:B-1234-:R-:W1:Y:S02]  /*0580*/  @!P2 LDS R0, [UR60+0x8] ;  /* 0x0000083cff00a984 */ /* 0x01ee640008000800 */
[----:B-1----:R-:W-:-:S05]  /*0590*/  @!P2 LOP3.LUT R0, R0, 0x8000, RZ, 0xb8, !PT ;  /* 0x000080000000a812 */ /* 0x002fca00078eb8ff */
[----:B------:R3:W-:Y:S02]  /*05a0*/  @!P2 STS [UR60+0x8], R0 ;  /* 0x00000800ff00a988 */ /* 0x0007e4000800083c */
.L_x_11:
[----:B------:R-:W-:Y:S05]  /*05b0*/  BSYNC B1 ;  /* 0x0000000000017941 */ /* 0x000fea0003800000 */
.L_x_6:
[----:B------:R-:W-:Y:S05]  /*05c0*/  WARPSYNC.ALL ;  /* 0x0000000000007948 */ /* 0x000fea0003800000 */
[----:B------:R-:W-:Y:S05]  /*05d0*/  @P0 BRA `(.L_x_12) ;  /* 0x0000000000280947 */ /* 0x000fea0003800000 */
[----:B-123--:R-:W1:Y:S01]  /*05e0*/  S2R R0, SR_LANEID ;  /* 0x0000000000007919 */ /* 0x00ee620000000000 */
[----:B------:R-:W-:Y:S05]  /*05f0*/  WARPSYNC.ALL ;  /* 0x0000000000007948 */ /* 0x000fea0003800000 */
[----:B-1----:R-:W-:-:S05]  /*0600*/  IMAD.SHL.U32 R0, R0, 0x4, RZ ;  /* 0x0000000400007824 */ /* 0x002fca00078e00ff */
[----:B------:R-:W1:Y:S01]  /*0610*/  LDS R7, [R0+UR60] ;  /* 0x0000003c00077984 */ /* 0x000e620008000800 */
[----:B------:R-:W-:-:S05]  /*0620*/  IADD3 R4, P1, R0, UR4, RZ ;  /* 0x0000000400047c10 */ /* 0x000fca000ff3e0ff */
[----:B------:R-:W-:-:S05]  /*0630*/  IMAD.X R5, RZ, RZ, UR5, P1 ;  /* 0x00000005ff057e24 */ /* 0x000fca00088e06ff */
[----:B-1----:R4:W5:Y:S01]  /*0640*/  ATOMG.E.EXCH.STRONG.GPU PT, RZ, [R4], R7 ;  /* 0x0000000704ff73a8 */ /* 0x00296200041ee100 */
[----:B------:R-:W-:-:S04]  /*0650*/  DEPBAR {5,4,3,2,1,0} ;  /* 0x0000003f0000791a */ /* 0x000fc80000000000 */
[----:B------:R4:W-:Y:S01]  /*0660*/  UTMACCTL.IV [UR4] ;  /* 0x00000000040079b9 */ /* 0x0009e20008000000 */
[----:B------:R-:W-:Y:S01]  /*0670*/  NOP ;  /* 0x0000000000007918 */ /* 0x000fe20000000000 */
.L_x_12:
[----:B------:R-:W-:Y:S05]  /*0680*/  @P0 BRA `(.L_x_13) ;  /* 0x00000000000c0947 */ /* 0x000fea0003800000 */
[----:B------:R0:W-:Y:S01]  /*0690*/  UTMACMDFLUSH ;  /* 0x00000000000079b7 */ /* 0x0001e20000000000 */
[----:B------:R-:W-:Y:S05]  /*06a0*/  @P0 BRA `(.L_x_13) ;  /* 0x0000000000040947 */ /* 0x000fea0003800000 */
[----:B------:R-:W-:-:S04]  /*06b0*/  DEPBAR.LE SB0, 0x0 ;  /* 0x000080000000791a */ /* 0x000fc80000000000 */
.L_x_13:
[----:B------:R-:W-:Y:S05]  /*06c0*/  WARPSYNC.ALL ;  /* 0x0000000000007948 */ /* 0x000fea0003800000 */
[----:B-----5:R-:W-:Y:S06]  /*06d0*/  BAR.SYNC.DEFER_BLOCKING 0x0 ;  /* 0x0000000000007b1d */ /* 0x020fec0000010000 */
[----:B------:R-:W-:Y:S02]  /*06e0*/  BSSY B1, `(.L_x_14) ;  /* 0x000000b000017945 */ /* 0x000fe40003800000 */
[----:B------:R-:W-:Y:S06]  /*06f0*/  BAR.SYNC.DEFER_BLOCKING 0x0 ;  /* 0x0000000000007b1d */ /* 0x000fec0000010000 */
[----:B------:R1:W-:Y:S01]  /*0700*/  @!P0 STS [R12], RZ ;  /* 0x000000ff0c008388 */ /* 0x0003e20000000800 */
[----:B------:R-:W-:Y:S01]  /*0710*/  NOP ;  /* 0x0000000000007918 */ /* 0x000fe20000000000 */
[----:B------:R-:W-:Y:S05]  /*0720*/  @P2 BRA `(.L_x_15) ;  /* 0x0000000000182947 */ /* 0x000fea0003800000 */
[----:B-123--:R-:W1:Y:S01]  /*0730*/  LDS R0, [UR60+0x8] ;  /* 0x0000083cff007984 */ /* 0x00ee620008000800 */
[----:B------:R-:W2:Y:S01]  /*0740*/  LDC.64 R10, c[0x0][0x218] ;  /* 0x00008600ff0a7b82 */ /* 0x000ea20000000a00 */
[----:B----4-:R-:W-:Y:S02]  /*0750*/  IMAD.MOV.U32 R5, RZ, RZ, 0x70 ;  /* 0x00000070ff057424 */ /* 0x010fe400078e00ff */
[----:B--2---:R2:W-:Y:S03]  /*0760*/  STS.64 [UR60], R10 ;  /* 0x0000000aff007988 */ /* 0x0045e60008000a3c */
[----:B-1----:R-:W-:-:S05]  /*0770*/  LOP3.LUT R0, R0, 0x10, R5, 0xd8, !PT ;  /* 0x0000001000007812 */ /* 0x002fca00078ed805 */
[----:B------:R2:W-:Y:S02]  /*0780*/  STS [UR60+0x8], R0 ;  /* 0x00000800ff007988 */ /* 0x0005e4000800083c */
.L_x_15:
[----:B----4-:R-:W-:Y:S05]  /*0790*/  BSYNC B1 ;  /* 0x0000000000017941 */ /* 0x010fea0003800000 */
.L_x_14:
[----:B------:R-:W-:Y:S04]  /*07a0*/  BSSY B2, `(.L_x_16) ;  /* 0x000000f000027945 */ /* 0x000fe80003800000 */
[----:B------:R-:W-:Y:S04]  /*07b0*/  BSSY B1, `(.L_x_17) ;  /* 0x000000c000017945 */ /* 0x000fe80003800000 */
[----:B------:R-:W-:Y:S05]  /*07c0*/  @P2 BRA `(.L_x_18) ;  /* 0x0000000000282947 */ /* 0x000fea0003800000 */
[----:B-123--:R-:W1:Y:S01]  /*07d0*/  LDS R0, [UR60+0x34] ;  /* 0x0000343cff007984 */ /* 0x00ee620008000800 */
[----:B------:R-:W-:Y:S01]  /*07e0*/  IMAD.MOV.U32 R5, RZ, RZ, 0x3f000000 ;  /* 0x3f000000ff057424 */ /* 0x000fe200078e00ff */
[----:B------:R-:W-:Y:S05]  /*07f0*/  @P2 BREAK B1 ;  /* 0x0000000000012942 */ /* 0x000fea0003800000 */
[----:B-1----:R-:W-:-:S05]  /*0800*/  LOP3.LUT R0, R0, 0xff000000, R5, 0xb8, !PT ;  /* 0xff00000000007812 */ /* 0x002fca00078eb805 */
[----:B------:R1:W-:Y:S01]  /*0810*/  STS [UR60+0x34], R0 ;  /* 0x00003400ff007988 */ /* 0x0003e2000800083c */
[----:B------:R-:W-:Y:S05]  /*0820*/  @P2 BRA `(.L_x_19) ;  /* 0x0000000000182947 */ /* 0x000fea0003800000 */
[----:B------:R-:W2:Y:S01]  /*0830*/  LDS R5, [UR60+0x38] ;  /* 0x0000383cff057984 */ /* 0x000ea20008000800 */
[----:B-1----:R-:W-:-:S05]  /*0840*/  IMAD.MOV.U32 R0, RZ, RZ, 0x7f ;  /* 0x0000007fff007424 */ /* 0x002fca00078e00ff */
[----:B--2---:R-:W-:-:S05]  /*0850*/  LOP3.LUT R0, R5, 0xff, R0, 0xb8, !PT ;  /* 0x000000ff05007812 */ /* 0x004fca00078eb800 */
[----:B------:R4:W-:Y:S02]  /*0860*/  STS [UR60+0x38], R0 ;  /* 0x00003800ff007988 */ /* 0x0009e4000800083c */
.L_x_18:
[----:B------:R-:W-:Y:S05]  /*0870*/  BSYNC B1 ;  /* 0x0000000000017941 */ /* 0x000fea0003800000 */
.L_x_17:
[----:B------:R1:W-:Y:S02]  /*0880*/  @!P2 STS [UR60+0x20], R9 ;  /* 0x00002009ff00a988 */ /* 0x0003e4000800083c */
.L_x_19:
[----:B------:R-:W-:Y:S05]  /*0890*/  BSYNC B2 ;  /* 0x0000000000027941 */ /* 0x000fea0003800000 */
.L_x_16:
[----:B------:R-:W-:Y:S05]  /*08a0*/  WARPSYNC.ALL ;  /* 0x0000000000007948 */ /* 0x000fea0003800000 */
[----:B-1234-:R-:W1:Y:S01]  /*08b0*/  LDC R0, c[0x0][0x22c] ;  /* 0x00008b00ff007b82 */ /* 0x01ee620000000800 */
[----:B------:R-:W-:Y:S01]  /*08c0*/  BSSY B2, `(.L_x_20) ;  /* 0x0000010000027945 */ /* 0x000fe20003800000 */
[----:B-1----:R-:W-:-:S05]  /*08d0*/  VIADD R0, R0, 0xffffffff ;  /* 0xffffffff00007836 */ /* 0x002fca0000000000 */
[----:B------:R1:W-:Y:S01]  /*08e0*/  @!P2 STS [UR60+0x24], R0 ;  /* 0x00002400ff00a988 */ /* 0x0003e2000800083c */
[----:B------:R-:W-:Y:S05]  /*08f0*/  @P2 BRA `(.L_x_21) ;  /* 0x0000000000302947 */ /* 0x000fea0003800000 */
[----:B------:R-:W2:Y:S01]  /*0900*/  LDS R5, [UR60+0x34] ;  /* 0x0000343cff057984 */ /* 0x000ea20008000800 */
[----:B------:R-:W3:Y:S03]  /*0910*/  LDC.64 R10, c[0x0][0x240] ;  /* 0x00009000ff0a7b82 */ /* 0x000ee60000000a00 */
[----:B------:R-:W4:Y:S01]  /*0920*/  LDS R4, [UR60+0x1c] ;  /* 0x00001c3cff047984 */ /* 0x000f220008000800 */
[C---:B---3--:R-:W-:Y:S01]  /*0930*/  SHF.L.U64.HI R8, R10.reuse, 0x1, R11 ;  /* 0x000000010a087819 */ /* 0x048fe2000001020b */
[----:B------:R-:W-:-:S03]  /*0940*/  IMAD.SHL.U32 R7, R10, 0x2, RZ ;  /* 0x000000020a077824 */ /* 0x000fc600078e00ff */
[--C-:B------:R-:W-:Y:S02]  /*0950*/  SHF.R.U32.HI R9, RZ, 0x4, R8.reuse ;  /* 0x00000004ff097819 */ /* 0x100fe40000011608 */
[----:B------:R-:W-:-:S05]  /*0960*/  SHF.R.U64 R7, R7, 0x4, R8 ;  /* 0x0000000407077819 */ /* 0x000fca0000001208 */
[----:B------:R3:W-:Y:S01]  /*0970*/  STS [UR60+0xc], R7 ;  /* 0x00000c07ff007988 */ /* 0x0007e2000800083c */
[----:B--2---:R-:W-:Y:S02]  /*0980*/  LOP3.LUT R5, R5, 0x7, RZ, 0xb8, !PT ;  /* 0x0000000705057812 */ /* 0x004fe400078eb8ff */
[----:B----4-:R-:W-:-:S03]  /*0990*/  LOP3.LUT R4, R4, 0xf, R9, 0xb8, !PT ;  /* 0x0000000f04047812 */ /* 0x010fc600078eb809 */
[----:B------:R3:W-:Y:S04]  /*09a0*/  STS [UR60+0x34], R5 ;  /* 0x00003405ff007988 */ /* 0x0007e8000800083c */
[----:B------:R3:W-:Y:S02]  /*09b0*/  STS [UR60+0x1c], R4 ;  /* 0x00001c04ff007988 */ /* 0x0007e4000800083c */
.L_x_21:
[----:B------:R-:W-:Y:S05]  /*09c0*/  BSYNC B2 ;  /* 0x0000000000027941 */ /* 0x000fea0003800000 */
.L_x_20:
[----:B------:R-:W-:Y:S04]  /*09d0*/  BSSY B3, `(.L_x_22) ;  /* 0x000001a000037945 */ /* 0x000fe80003800000 */
[----:B------:R-:W-:Y:S04]  /*09e0*/  BSSY B2, `(.L_x_23) ;  /* 0x0000015000027945 */ /* 0x000fe80003800000 */
[----:B------:R-:W-:Y:S05]  /*09f0*/  @P2 BRA `(.L_x_24) ;  /* 0x0000000000202947 */ /* 0x000fea0003800000 */
[----:B---3--:R-:W2:Y:S02]  /*0a00*/  LDS R4, [UR60+0x34] ;  /* 0x0000343cff047984 */ /* 0x008ea40008000800 */
[----:B--2---:R-:W-:-:S05]  /*0a10*/  LOP3.LUT R4, R4, 0x38, RZ, 0xb8, !PT ;  /* 0x0000003804047812 */ /* 0x004fca00078eb8ff */
[----:B------:R2:W-:Y:S01]  /*0a20*/  STS [UR60+0x34], R4 ;  /* 0x00003404ff007988 */ /* 0x0005e2000800083c */
[----:B------:R-:W-:Y:S05]  /*0a30*/  @P2 BRA `(.L_x_25) ;  /* 0x0000000000202947 */ /* 0x000fea0003800000 */
[----:B--2---:R-:W2:Y:S01]  /*0a40*/  LDS R4, [UR60+0x8] ;  /* 0x0000083cff047984 */ /* 0x004ea20008000800 */
[----:B------:R-:W-:-:S05]  /*0a50*/  IMAD.MOV.U32 R5, RZ, RZ, 0x780 ;  /* 0x00000780ff057424 */ /* 0x000fca00078e00ff */
[----:B--2---:R-:W-:-:S05]  /*0a60*/  LOP3.LUT R4, R4, 0x500, R5, 0xd8, !PT ;  /* 0x0000050004047812 */ /* 0x004fca00078ed805 */
[----:B------:R2:W-:Y:S02]  /*0a70*/  STS [UR60+0x8], R4 ;  /* 0x00000804ff007988 */ /* 0x0005e4000800083c */
.L_x_24:
[----:B------:R-:W-:Y:S05]  /*0a80*/  @P2 BRA `(.L_x_26) ;  /* 0x0000000000282947 */ /* 0x000fea0003800000 */
[----:B--23--:R-:W2:Y:S02]  /*0a90*/  LDS R4, [UR60+0x8] ;  /* 0x0000083cff047984 */ /* 0x00cea40008000800 */
[----:B--2---:R-:W-:-:S05]  /*0aa0*/  LOP3.LUT R4, R4, 0x1800, RZ, 0xb8, !PT ;  /* 0x0000180004047812 */ /* 0x004fca00078eb8ff */
[----:B------:R3:W-:Y:S02]  /*0ab0*/  STS [UR60+0x8], R4 ;  /* 0x00000804ff007988 */ /* 0x0007e4000800083c */
.L_x_25:
[----:B------:R-:W-:Y:S05]  /*0ac0*/  @P2 BREAK B2 ;  /* 0x0000000000022942 */ /* 0x000fea0003800000 */
[----:B------:R-:W-:Y:S05]  /*0ad0*/  @P2 BRA `(.L_x_27) ;  /* 0x0000000000242947 */ /* 0x000fea0003800000 */
[----:B--23--:R-:W2:Y:S01]  /*0ae0*/  LDS R4, [UR60+0x8] ;  /* 0x0000083cff047984 */ /* 0x00cea20008000800 */
[----:B------:R-:W-:-:S05]  /*0af0*/  IMAD.MOV.U32 R5, RZ, RZ, 0x6000 ;  /* 0x00006000ff057424 */ /* 0x000fca00078e00ff */
[----:B--2---:R-:W-:-:S04]  /*0b00*/  LOP3.LUT R4, R4, 0x6000, R5, 0xd8, !PT ;  /* 0x0000600004047812 */ /* 0x004fc800078ed805 */
[----:B------:R-:W-:-:S05]  /*0b10*/  LOP3.LUT R4, R4, 0x400000, RZ, 0xb8, !PT ;  /* 0x0040000004047812 */ /* 0x000fca00078eb8ff */
[----:B------:R4:W-:Y:S02]  /*0b20*/  STS [UR60+0x8], R4 ;  /* 0x00000804ff007988 */ /* 0x0009e4000800083c */
.L_x_26:
[----:B------:R-:W-:Y:S05]  /*0b30*/  BSYNC B2 ;  /* 0x0000000000027941 */ /* 0x000fea0003800000 */
.L_x_23:
[----:B--234-:R-:W2:Y:S02]  /*0b40*/  @!P2 LDS R4, [UR60+0x8] ;  /* 0x0000083cff04a984 */ /* 0x01cea40008000800 */
[----:B--2---:R-:W-:-:S05]  /*0b50*/  @!P2 LOP3.LUT R4, R4, 0x8000, RZ, 0xb8, !PT ;  /* 0x000080000404a812 */ /* 0x004fca00078eb8ff */
[----:B------:R4:W-:Y:S02]  /*0b60*/  @!P2 STS [UR60+0x8], R4 ;  /* 0x00000804ff00a988 */ /* 0x0009e4000800083c */
.L_x_27:
[----:B------:R-:W-:Y:S05]  /*0b70*/  BSYNC B3 ;  /* 0x0000000000037941 */ /* 0x000fea0003800000 */
.L_x_22:
[----:B------:R-:W-:Y:S05]  /*0b80*/  WARPSYNC.ALL ;  /* 0x0000000000007948 */ /* 0x000fea0003800000 */
[----:B------:R-:W-:-:S04]  /*0b90*/  UIADD3 UR7, UR8, 0x80, URZ ;  /* 0x0000008008077890 */ /* 0x000fc8000fffe03f */
[----:B------:R-:W-:-:S04]  /*0ba0*/  UIADD3 UR6, UP0, UR7, UR52, URZ ;  /* 0x0000003407067290 */ /* 0x000fc8000ff1e03f */
[----:B------:R-:W-:Y:S01]  /*0bb0*/  ULEA.HI.X.SX32 UR7, UR7, UR53, 0x1, UP0 ;  /* 0x0000003507077291 */ /* 0x000fe200080f0e3f */
[----:B------:R-:W-:Y:S11]  /*0bc0*/  @P0 BRA `(.L_x_28) ;  /* 0x0000000000280947 */ /* 0x000ff60003800000 */
[----:B--234-:R-:W2:Y:S01]  /*0bd0*/  S2R R4, SR_LANEID ;  /* 0x0000000000047919 */ /* 0x01cea20000000000 */
[----:B------:R-:W-:Y:S05]  /*0be0*/  WARPSYNC.ALL ;  /* 0x0000000000007948 */ /* 0x000fea0003800000 */
[----:B--2---:R-:W-:-:S05]  /*0bf0*/  IMAD.SHL.U32 R8, R4, 0x4, RZ ;  /* 0x0000000404087824 */ /* 0x004fca00078e00ff */
[----:B------:R-:W2:Y:S01]  /*0c00*/  LDS R7, [R8+UR60] ;  /* 0x0000003c08077984 */ /* 0x000ea20008000800 */
[----:B------:R-:W-:-:S05]  /*0c10*/  IADD3 R4, P1, R8, UR6, RZ ;  /* 0x0000000608047c10 */ /* 0x000fca000ff3e0ff */
[----:B------:R-:W-:-:S05]  /*0c20*/  IMAD.X R5, RZ, RZ, UR7, P1 ;  /* 0x00000007ff057e24 */ /* 0x000fca00088e06ff */
[----:B--2---:R2:W5:Y:S01]  /*0c30*/  ATOMG.E.EXCH.STRONG.GPU PT, RZ, [R4], R7 ;  /* 0x0000000704ff73a8 */ /* 0x00456200041ee100 */
[----:B------:R-:W-:-:S04]  /*0c40*/  DEPBAR {5,4,3,2,1,0} ;  /* 0x0000003f0000791a */ /* 0x000fc80000000000 */
[----:B------:R2:W-:Y:S01]  /*0c50*/  UTMACCTL.IV [UR6] ;  /* 0x00000000060079b9 */ /* 0x0005e20008000000 */
[----:B------:R-:W-:Y:S01]  /*0c60*/  NOP ;  /* 0x0000000000007918 */ /* 0x000fe20000000000 */
.L_x_28:
[----:B------:R-:W-:Y:S05]  /*0c70*/  @P0 BRA `(.L_x_29) ;  /* 0x00000000000c0947 */ /* 0x000fea0003800000 */
[----:B------:R0:W-:Y:S01]  /*0c80*/  UTMACMDFLUSH ;  /* 0x00000000000079b7 */ /* 0x0001e20000000000 */
[----:B------:R-:W-:Y:S05]  /*0c90*/  @P0 BRA `(.L_x_29) ;  /* 0x0000000000040947 */ /* 0x000fea0003800000 */
[----:B------:R-:W-:-:S04]  /*0ca0*/  DEPBAR.LE SB0, 0x0 ;  /* 0x000080000000791a */ /* 0x000fc80000000000 */
.L_x_29:
[----:B------:R-:W-:Y:S05]  /*0cb0*/  WARPSYNC.ALL ;  /* 0x0000000000007948 */ /* 0x000fea0003800000 */
[----:B-----5:R-:W-:Y:S06]  /*0cc0*/  BAR.SYNC.DEFER_BLOCKING 0x0 ;  /* 0x0000000000007b1d */ /* 0x020fec0000010000 */
[----:B------:R-:W-:Y:S02]  /*0cd0*/  BSSY B3, `(.L_x_30) ;  /* 0x000000b000037945 */ /* 0x000fe40003800000 */
[----:B------:R-:W-:Y:S06]  /*0ce0*/  BAR.SYNC.DEFER_BLOCKING 0x0 ;  /* 0x0000000000007b1d */ /* 0x000fec0000010000 */
[----:B------:R1:W-:Y:S01]  /*0cf0*/  @!P0 STS [R12], RZ ;  /* 0x000000ff0c008388 */ /* 0x0003e20000000800 */
[----:B------:R-:W-:Y:S01]  /*0d00*/  NOP ;  /* 0x0000000000007918 */ /* 0x000fe20000000000 */
[----:B------:R-:W-:Y:S05]  /*0d10*/  @P2 BRA `(.L_x_31) ;  /* 0x0000000000182947 */ /* 0x000fea0003800000 */
[----:B--234-:R-:W2:Y:S01]  /*0d20*/  LDS R4, [UR60+0x8] ;  /* 0x0000083cff047984 */ /* 0x01cea20008000800 */
[----:B------:R-:W3:Y:S01]  /*0d30*/  LDC.64 R8, c[0x0][0x220] ;  /* 0x00008800ff087b82 */ /* 0x000ee20000000a00 */
[----:B------:R-:W-:Y:S02]  /*0d40*/  IMAD.MOV.U32 R5, RZ, RZ, 0x70 ;  /* 0x00000070ff057424 */ /* 0x000fe400078e00ff */
[----:B---3--:R3:W-:Y:S03]  /*0d50*/  STS.64 [UR60], R8 ;  /* 0x00000008ff007988 */ /* 0x0087e60008000a3c */
[----:B--2---:R-:W-:-:S05]  /*0d60*/  LOP3.LUT R4, R4, 0x10, R5, 0xd8, !PT ;  /* 0x0000001004047812 */ /* 0x004fca00078ed805 */
[----:B------:R3:W-:Y:S02]  /*0d70*/  STS [UR60+0x8], R4 ;  /* 0x00000804ff007988 */ /* 0x0007e4000800083c */
.L_x_31:
[----:B--2---:R-:W-:Y:S05]  /*0d80*/  BSYNC B3 ;  /* 0x0000000000037941 */ /* 0x004fea0003800000 */
.L_x_30:
[----:B------:R-:W-:Y:S04]  /*0d90*/  BSSY B4, `(.L_x_32) ;  /* 0x0000011000047945 */ /* 0x000fe80003800000 */
[----:B------:R-:W-:Y:S04]  /*0da0*/  BSSY B3, `(.L_x_33) ;  /* 0x000000e000037945 */ /* 0x000fe80003800000 */
[----:B------:R-:W-:Y:S05]  /*0db0*/  @P2 BRA `(.L_x_34) ;  /* 0x0000000000242947 */ /* 0x000fea0003800000 */
[----:B---34-:R-:W2:Y:S01]  /*0dc0*/  LDS R4, [UR60+0x34] ;  /* 0x0000343cff047984 */ /* 0x018ea20008000800 */
[----:B------:R-:W-:-:S05]  /*0dd0*/  IMAD.MOV.U32 R5, RZ, RZ, 0x3f000000 ;  /* 0x3f000000ff057424 */ /* 0x000fca00078e00ff */
[----:B--2---:R-:W-:-:S05]  /*0de0*/  LOP3.LUT R4, R4, 0xff000000, R5, 0xb8, !PT ;  /* 0xff00000004047812 */ /* 0x004fca00078eb805 */
[----:B------:R2:W-:Y:S01]  /*0df0*/  STS [UR60+0x34], R4 ;  /* 0x00003404ff007988 */ /* 0x0005e2000800083c */
[----:B------:R-:W-:Y:S05]  /*0e00*/  @P2 BRA `(.L_x_35) ;  /* 0x00000000001c2947 */ /* 0x000fea0003800000 */
[----:B--2---:R-:W2:Y:S01]  /*0e10*/  LDS R4, [UR60+0x38] ;  /* 0x0000383cff047984 */ /* 0x004ea20008000800 */
[----:B------:R-:W-:-:S05]  /*0e20*/  IMAD.MOV.U32 R5, RZ, RZ, 0xff ;  /* 0x000000ffff057424 */ /* 0x000fca00078e00ff */
[----:B--2---:R-:W-:-:S05]  /*0e30*/  LOP3.LUT R4, R4, 0xff, R5, 0xb8, !PT ;  /* 0x000000ff04047812 */ /* 0x004fca00078eb805 */
[----:B------:R2:W-:Y:S02]  /*0e40*/  STS [UR60+0x38], R4 ;  /* 0x00003804ff007988 */ /* 0x0005e4000800083c */
.L_x_34:
[----:B------:R-:W-:Y:S05]  /*0e50*/  @P2 BREAK B3 ;  /* 0x0000000000032942 */ /* 0x000fea0003800000 */
[----:B------:R-:W-:Y:S05]  /*0e60*/  @P2 BRA `(.L_x_36) ;  /* 0x00000000000c2947 */ /* 0x000fea0003800000 */
[----:B------:R1:W-:Y:S02]  /*0e70*/  STS [UR60+0x20], R0 ;  /* 0x00002000ff007988 */ /* 0x0003e4000800083c */
.L_x_35:
[----:B------:R-:W-:Y:S05]  /*0e80*/  BSYNC B3 ;  /* 0x0000000000037941 */ /* 0x000fea0003800000 */
.L_x_33:
[----:B------:R1:W-:Y:S02]  /*0e90*/  @!P2 STS [UR60+0x24], R6 ;  /* 0x00002406ff00a988 */ /* 0x0003e4000800083c */
.L_x_36:
[----:B------:R-:W-:Y:S05]  /*0ea0*/  BSYNC B4 ;  /* 0x0000000000047941 */ /* 0x000fea0003800000 */
.L_x_32:
[----:B------:R-:W-:Y:S05]  /*0eb0*/  WARPSYNC.ALL ;  /* 0x0000000000007948 */ /* 0x000fea0003800000 */
[----:B------:R-:W-:Y:S04]  /*0ec0*/  BSSY B4, `(.L_x_37) ;  /* 0x000000e000047945 */ /* 0x000fe80003800000 */
[----:B------:R-:W-:Y:S05]  /*0ed0*/  @P2 BRA `(.L_x_38) ;  /* 0x0000000000302947 */ /* 0x000fea0003800000 */
[----:B--234-:R-:W2:Y:S01]  /*0ee0*/  LDS R4, [UR60+0x34] ;  /* 0x0000343cff047984 */ /* 0x01cea20008000800 */
[----:B------:R-:W3:Y:S03]  /*0ef0*/  LDC.64 R8, c[0x0][0x248] ;  /* 0x00009200ff087b82 */ /* 0x000ee60000000a00 */
[----:B-1----:R-:W1:Y:S01]  /*0f00*/  LDS R0, [UR60+0x1c] ;  /* 0x00001c3cff007984 */ /* 0x002e620008000800 */
[C---:B---3--:R-:W-:Y:S01]  /*0f10*/  SHF.L.U64.HI R6, R8.reuse, 0x1, R9 ;  /* 0x0000000108067819 */ /* 0x048fe20000010209 */
[----:B------:R-:W-:-:S03]  /*0f20*/  IMAD.SHL.U32 R5, R8, 0x2, RZ ;  /* 0x0000000208057824 */ /* 0x000fc600078e00ff */
[--C-:B------:R-:W-:Y:S02]  /*0f30*/  SHF.R.U32.HI R7, RZ, 0x4, R6.reuse ;  /* 0x00000004ff077819 */ /* 0x100fe40000011606 */
[----:B------:R-:W-:-:S05]  /*0f40*/  SHF.R.U64 R5, R5, 0x4, R6 ;  /* 0x0000000405057819 */ /* 0x000fca0000001206 */
[----:B------:R3:W-:Y:S01]  /*0f50*/  STS [UR60+0xc], R5 ;  /* 0x00000c05ff007988 */ /* 0x0007e2000800083c */
[----:B--2---:R-:W-:Y:S02]  /*0f60*/  LOP3.LUT R4, R4, 0x7, RZ, 0xb8, !PT ;  /* 0x0000000704047812 */ /* 0x004fe400078eb8ff */
[----:B-1----:R-:W-:-:S03]  /*0f70*/  LOP3.LUT R0, R0, 0xf, R7, 0xb8, !PT ;  /* 0x0000000f00007812 */ /* 0x002fc600078eb807 */
[----:B------:R3:W-:Y:S04]  /*0f80*/  STS [UR60+0x34], R4 ;  /* 0x00003404ff007988 */ /* 0x0007e8000800083c */
[----:B------:R3:W-:Y:S02]  /*0f90*/  STS [UR60+0x1c], R0 ;  /* 0x00001c00ff007988 */ /* 0x0007e4000800083c */
.L_x_38:
[----:B------:R-:W-:Y:S05]  /*0fa0*/  BSYNC B4 ;  /* 0x0000000000047941 */ /* 0x000fea0003800000 */
.L_x_37:
[----:B------:R-:W-:Y:S04]  /*0fb0*/  BSSY B4, `(.L_x_39) ;  /* 0x000001a000047945 */ /* 0x000fe80003800000 */
[----:B------:R-:W-:Y:S04]  /*0fc0*/  BSSY B5, `(.L_x_40) ;  /* 0x0000015000057945 */ /* 0x000fe80003800000 */
[----:B------:R-:W-:Y:S05]  /*0fd0*/  @P2 BRA `(.L_x_41) ;  /* 0x0000000000202947 */ /* 0x000fea0003800000 */
[----:B-1-3--:R-:W1:Y:S02]  /*0fe0*/  LDS R0, [UR60+0x34] ;  /* 0x0000343cff007984 */ /* 0x00ae640008000800 */
[----:B-1----:R-:W-:-:S05]  /*0ff0*/  LOP3.LUT R0, R0, 0x38, RZ, 0xb8, !PT ;  /* 0x0000003800007812 */ /* 0x002fca00078eb8ff */
[----:B------:R1:W-:Y:S01]  /*1000*/  STS [UR60+0x34], R0 ;  /* 0x00003400ff007988 */ /* 0x0003e2000800083c */
[----:B------:R-:W-:Y:S05]  /*1010*/  @P2 BRA `(.L_x_42) ;  /* 0x0000000000202947 */ /* 0x000fea0003800000 */
[----:B-1----:R-:W1:Y:S01]  /*1020*/  LDS R0, [UR60+0x8] ;  /* 0x0000083cff007984 */ /* 0x002e620008000800 */
[----:B------:R-:W-:-:S05]  /*1030*/  IMAD.MOV.U32 R5, RZ, RZ, 0x780 ;  /* 0x00000780ff057424 */ /* 0x000fca00078e00ff */
[----:B-1----:R-:W-:-:S05]  /*1040*/  LOP3.LUT R0, R0, 0x500, R5, 0xd8, !PT ;  /* 0x0000050000007812 */ /* 0x002fca00078ed805 */
[----:B------:R1:W-:Y:S02]  /*1050*/  STS [UR60+0x8], R0 ;  /* 0x00000800ff007988 */ /* 0x0003e4000800083c */
.L_x_41:
[----:B------:R-:W-:Y:S05]  /*1060*/  @P2 BRA `(.L_x_43) ;  /* 0x0000000000282947 */ /* 0x000fea0003800000 */
[----:B-1-3--:R-:W1:Y:S02]  /*1070*/  LDS R0, [UR60+0x8] ;  /* 0x0000083cff007984 */ /* 0x00ae640008000800 */
[----:B-1----:R-:W-:-:S05]  /*1080*/  LOP3.LUT R0, R0, 0x1800, RZ, 0xb8, !PT ;  /* 0x0000180000007812 */ /* 0x002fca00078eb8ff */
[----:B------:R3:W-:Y:S02]  /*1090*/  STS [UR60+0x8], R0 ;  /* 0x00000800ff007988 */ /* 0x0007e4000800083c */
.L_x_42:
[----:B------:R-:W-:Y:S05]  /*10a0*/  @P2 BREAK B5 ;  /* 0x0000000000052942 */ /* 0x000fea0003800000 */
[----:B------:R-:W-:Y:S05]  /*10b0*/  @P2 BRA `(.L_x_44) ;  /* 0x0000000000242947 */ /* 0x000fea0003800000 */
[----:B-1-3--:R-:W1:Y:S01]  /*10c0*/  LDS R0, [UR60+0x8] ;  /* 0x0000083cff007984 */ /* 0x00ae620008000800 */
[----:B------:R-:W-:-:S05]  /*10d0*/  IMAD.MOV.U32 R5, RZ, RZ, 0x6000 ;  /* 0x00006000ff057424 */ /* 0x000fca00078e00ff */
[----:B-1----:R-:W-:-:S04]  /*10e0*/  LOP3.LUT R0, R0, 0x6000, R5, 0xd8, !PT ;  /* 0x0000600000007812 */ /* 0x002fc800078ed805 */
[----:B------:R-:W-:-:S05]  /*10f0*/  LOP3.LUT R0, R0, 0x400000, RZ, 0xb8, !PT ;  /* 0x0040000000007812 */ /* 0x000fca00078eb8ff */
[----:B------:R1:W-:Y:S02]  /*1100*/  STS [UR60+0x8], R0 ;  /* 0x00000800ff007988 */ /* 0x0003e4000800083c */
.L_x_43:
[----:B------:R-:W-:Y:S05]  /*1110*/  BSYNC B5 ;  /* 0x0000000000057941 */ /* 0x000fea0003800000 */
.L_x_40:
[----:B-1-3--:R-:W1:Y:S02]  /*1120*/  @!P2 LDS R0, [UR60+0x8] ;  /* 0x0000083cff00a984 */ /* 0x00ae640008000800 */
[----:B-1----:R-:W-:-:S05]  /*1130*/  @!P2 LOP3.LUT R0, R0, 0x8000, RZ, 0xb8, !PT ;  /* 0x000080000000a812 */ /* 0x002fca00078eb8ff */
[----:B------:R1:W-:Y:S02]  /*1140*/  @!P2 STS [UR60+0x8], R0 ;  /* 0x00000800ff00a988 */ /* 0x0003e4000800083c */
.L_x_44:
[----:B------:R-:W-:Y:S05]  /*1150*/  BSYNC B4 ;  /* 0x0000000000047941 */ /* 0x000fea0003800000 */
.L_x_39:
[----:B------:R-:W-:Y:S05]  /*1160*/  WARPSYNC.ALL ;  /* 0x0000000000007948 */ /* 0x000fea0003800000 */
[----:B------:R1:W-:Y:S01]  /*1170*/  STL [R1], RZ ;  /* 0x000000ff01007387 */ /* 0x0003e20000100800 */
[----:B------:R-:W-:Y:S01]  /*1180*/  UIADD3 UR8, UR8, 0x100, URZ ;  /* 0x0000010008087890 */ /* 0x000fe2000fffe03f */
[----:B------:R-:W-:Y:S02]  /*1190*/  ISETP.GE.AND P1, PT, R13, 0x1, PT ;  /* 0x000000010d00780c */ /* 0x000fe40003f26270 */
[----:B------:R-:W-:Y:S01]  /*11a0*/  SHF.R.U32.HI R6, RZ, 0x5, R3 ;  /* 0x00000005ff067819 */ /* 0x000fe20000011603 */
[----:B------:R-:W-:-:S04]  /*11b0*/  UIADD3 UR52, UP0, UR8, UR52, URZ ;  /* 0x0000003408347290 */ /* 0x000fc8000ff1e03f */
[----:B------:R-:W-:Y:S01]  /*11c0*/  ULEA.HI.X.SX32 UR53, UR8, UR53, 0x1, UP0 ;  /* 0x0000003508357291 */ /* 0x000fe200080f0e3f */
[----:B-1----:R-:W-:Y:S11]  /*11d0*/  @P0 BRA `(.L_x_45) ;  /* 0x0000000000280947 */ /* 0x002ff60003800000 */
[----:B---3--:R-:W1:Y:S01]  /*11e0*/  S2R R0, SR_LANEID ;  /* 0x0000000000007919 */ /* 0x008e620000000000 */
[----:B------:R-:W-:Y:S05]  /*11f0*/  WARPSYNC.ALL ;  /* 0x0000000000007948 */ /* 0x000fea0003800000 */
[----:B-1----:R-:W-:-:S05]  /*1200*/  IMAD.SHL.U32 R0, R0, 0x4, RZ ;  /* 0x0000000400007824 */ /* 0x002fca00078e00ff */
[----:B------:R-:W1:Y:S01]  /*1210*/  LDS R7, [R0+UR60] ;  /* 0x0000003c00077984 */ /* 0x000e620008000800 */
[----:B--2-4-:R-:W-:-:S05]  /*1220*/  IADD3 R4, P3, R0, UR52, RZ ;  /* 0x0000003400047c10 */ /* 0x014fca000ff7e0ff */
[----:B------:R-:W-:-:S05]  /*1230*/  IMAD.X R5, RZ, RZ, UR53, P3 ;  /* 0x00000035ff057e24 */ /* 0x000fca00098e06ff */
[----:B-1----:R1:W5:Y:S01]  /*1240*/  ATOMG.E.EXCH.STRONG.GPU PT, RZ, [R4], R7 ;  /* 0x0000000704ff73a8 */ /* 0x00236200041ee100 */
[----:B------:R-:W-:-:S04]  /*1250*/  DEPBAR {5,4,3,2,1,0} ;  /* 0x0000003f0000791a */ /* 0x000fc80000000000 */
[----:B------:R1:W-:Y:S01]  /*1260*/  UTMACCTL.IV [UR52] ;  /* 0x00000000340079b9 */ /* 0x0003e20008000000 */
[----:B------:R-:W-:Y:S01]  /*1270*/  NOP ;  /* 0x0000000000007918 */ /* 0x000fe20000000000 */
.L_x_45:
[----:B------:R-:W-:Y:S05]  /*1280*/  @P0 BRA `(.L_x_46) ;  /* 0x00000000000c0947 */ /* 0x000fea0003800000 */
[----:B------:R0:W-:Y:S01]  /*1290*/  UTMACMDFLUSH ;  /* 0x00000000000079b7 */ /* 0x0001e20000000000 */
[----:B------:R-:W-:Y:S05]  /*12a0*/  @P0 BRA `(.L_x_46) ;  /* 0x0000000000040947 */ /* 0x000fea0003800000 */
[----:B------:R-:W-:-:S04]  /*12b0*/  DEPBAR.LE SB0, 0x0 ;  /* 0x000080000000791a */ /* 0x000fc80000000000 */
.L_x_46:
[----:B------:R1:W-:Y:S01]  /*12c0*/  STL [R1+0x4], RZ ;  /* 0x000004ff01007387 */ /* 0x0003e20000100800 */
[----:B------:R-:W-:Y:S05]  /*12d0*/  WARPSYNC.ALL ;  /* 0x0000000000007948 */ /* 0x000fea0003800000 */
[----:B------:R1:W-:Y:S01]  /*12e0*/  STL [R1+0x8], RZ ;  /* 0x000008ff01007387 */ /* 0x0003e20000100800 */
[----:B-----5:R-:W-:Y:S01]  /*12f0*/  VOTEU.ALL UP0, P2 ;  /* 0x00000000003f7886 */ /* 0x020fe20001000000 */
[----:B------:R-:W-:Y:S01]  /*1300*/  UMOV UR8, 0x1 ;  /* 0x0000000100087882 */ /* 0x000fe20000000000 */
[----:B------:R-:W-:Y:S01]  /*1310*/  VOTEU.ALL UP1, P2 ;  /* 0x00000000003f7886 */ /* 0x000fe20001020000 */
[----:B------:R1:W-:Y:S01]  /*1320*/  STL [R1+0xc], RZ ;  /* 0x00000cff01007387 */ /* 0x0003e20000100800 */
[----:B------:R-:W-:Y:S01]  /*1330*/  R2UR UR58, R6 ;  /* 0x00000000063a72ca */ /* 0x000fe200000e0000 */
[----:B------:R-:W-:-:S04]  /*1340*/  @!UP0 UIADD3 UR12, -UR8, 0x100000, URZ ;  /* 0x00100000080c8890 */ /* 0x000fc8000fffe13f */
[----:B------:R-:W-:Y:S02]  /*1350*/  @!UP0 USHF.L.U32 UR13, UR12, 0xb, URZ ;  /* 0x0000000b0c0d8899 */ /* 0x000fe4000800063f */
[----:B------:R-:W-:Y:S01]  /*1360*/  @!UP0 USHF.L.U32 UR12, UR12, 0x1, URZ ;  /* 0x000000010c0c8899 */ /* 0x000fe2000800063f */
[----:B------:R-:W-:Y:S01]  /*1370*/  CS2R R152, SRZ ;  /* 0x0000000000987805 */ /* 0x000fe2000001ff00 */
[----:B------:R1:W-:Y:S01]  /*1380*/  STL [R1+0x10], RZ ;  /* 0x000010ff01007387 */ /* 0x0003e20000100800 */
[----:B------:R-:W-:-:S04]  /*1390*/  @!UP0 UIADD3 UR8, -UR8, 0x100000, URZ ;  /* 0x0010000008088890 */ /* 0x000fc8000fffe13f */
[----:B------:R-:W-:Y:S02]  /*13a0*/  @!UP0 USHF.L.U32 UR9, UR8, 0xb, URZ ;  /* 0x0000000b08098899 */ /* 0x000fe4000800063f */
[----:B------:R-:W-:Y:S01]  /*13b0*/  @!UP0 USHF.L.U32 UR8, UR8, 0x1, URZ ;  /* 0x0000000108088899 */ /* 0x000fe2000800063f */
[----:B------:R-:W-:Y:S01]  /*13c0*/  CS2R R154, SRZ ;  /* 0x00000000009a7805 */ /* 0x000fe2000001ff00 */
[----:B------:R-:W-:Y:S01]  /*13d0*/  VOTEU.ALL UP0, P2 ;  /* 0x00000000003f7886 */ /* 0x000fe20001000000 */
[----:B------:R1:W-:Y:S01]  /*13e0*/  STL [R1+0x14], RZ ;  /* 0x000014ff01007387 */ /* 0x0003e20000100800 */
[----:B------:R-:W-:Y:S01]  /*13f0*/  USHF.L.U32 UR11, UR54, 0x7, URZ ;  /* 0x00000007360b7899 */ /* 0x000fe2000800063f */
[----:B------:R-:W-:Y:S01]  /*1400*/  CS2R R156, SRZ ;  /* 0x00000000009c7805 */ /* 0x000fe2000001ff00 */
[----:B------:R-:W-:Y:S01]  /*1410*/  USHF.L.U32 UR15, UR55, 0x8, URZ ;  /* 0x00000008370f7899 */ /* 0x000fe2000800063f */
[----:B------:R1:W-:Y:S01]  /*1420*/  STL [R1+0x18], RZ ;  /* 0x000018ff01007387 */ /* 0x0003e20000100800 */
[----:B------:R-:W-:-:S02]  /*1430*/  CS2R R158, SRZ ;  /* 0x00000000009e7805 */ /* 0x000fc4000001ff00 */
[----:B------:R-:W-:Y:S02]  /*1440*/  CS2R R160, SRZ ;  /* 0x0000000000a07805 */ /* 0x000fe4000001ff00 */
[----:B------:R-:W-:Y:S01]  /*1450*/  CS2R R162, SRZ ;  /* 0x0000000000a27805 */ /* 0x000fe2000001ff00 */
[----:B------:R1:W-:Y:S01]  /*1460*/  STL [R1+0x1c], RZ ;  /* 0x00001cff01007387 */ /* 0x0003e20000100800 */
[----:B------:R-:W-:Y:S02]  /*1470*/  CS2R R164, SRZ ;  /* 0x0000000000a47805 */ /* 0x000fe4000001ff00 */
[----:B------:R-:W-:Y:S02]  /*1480*/  CS2R R166, SRZ ;  /* 0x0000000000a67805 */ /* 0x000fe4000001ff00 */
[----:B------:R-:W-:Y:S01]  /*1490*/  CS2R R168, SRZ ;  /* 0x0000000000a87805 */ /* 0x000fe2000001ff00 */
        /* <DEDUP_REMOVED lines=96> */
[----:B------:R-:W-:Y:S01]  /*1aa0*/  BAR.SYNC.DEFER_BLOCKING 0x0 ;  /* 0x0000000000007b1d */ /* 0x000fe20000010000 */
[----:B------:R-:W-:-:S02]  /*1ab0*/  CS2R R58, SRZ ;  /* 0x00000000003a7805 */ /* 0x000fc4000001ff00 */
[----:B------:R-:W-:Y:S02]  /*1ac0*/  CS2R R60, SRZ ;  /* 0x00000000003c7805 */ /* 0x000fe4000001ff00 */
[----:B------:R-:W-:Y:S02]  /*1ad0*/  CS2R R62, SRZ ;  /* 0x00000000003e7805 */ /* 0x000fe4000001ff00 */
[----:B------:R-:W-:Y:S02]  /*1ae0*/  CS2R R64, SRZ ;  /* 0x0000000000407805 */ /* 0x000fe4000001ff00 */
        /* <DEDUP_REMOVED lines=13> */
[----:B------:R-:W-:Y:S01]  /*1bc0*/  CS2R R86, SRZ ;  /* 0x0000000000567805 */ /* 0x000fe2000001ff00 */
[----:B------:R1:W-:Y:S04]  /*1bd0*/  STL [R1+0x8c], RZ ;  /* 0x00008cff01007387 */ /* 0x0003e80000100800 */
[----:B------:R1:W-:Y:S04]  /*1be0*/  STL [R1+0x90], RZ ;  /* 0x000090ff01007387 */ /* 0x0003e80000100800 */
[----:B------:R-:W2:Y:S02]  /*1bf0*/  FENCE.VIEW.ASYNC.S ;  /* 0x00000000000073c6 */ /* 0x000ea40000000000 */
[----:B--2---:R1:W2:Y:S02]  /*1c00*/  @!UP0 SYNCS.EXCH.64 URZ, [UR60+0x30000], UR12 ;  /* 0x0300000c3c3f85b2 */ /* 0x0042a40008000100 */
[----:B------:R1:W-:Y:S04]  /*1c10*/  STL [R1+0x94], RZ ;  /* 0x000094ff01007387 */ /* 0x0003e80000100800 */
        /* <DEDUP_REMOVED lines=18> */
[----:B------:R1:W-:Y:S01]  /*1d40*/  STL [R1+0xe0], RZ ;  /* 0x0000e0ff01007387 */ /* 0x0003e20000100800 */
[----:B--2---:R-:W-:Y:S06]  /*1d50*/  BAR.SYNC.DEFER_BLOCKING 0x0 ;  /* 0x0000000000007b1d */ /* 0x004fec0000010000 */
[----:B------:R1:W-:Y:S04]  /*1d60*/  STL [R1+0xe4], RZ ;  /* 0x0000e4ff01007387 */ /* 0x0003e80000100800 */
[----:B------:R1:W-:Y:S04]  /*1d70*/  STL [R1+0xe8], RZ ;  /* 0x0000e8ff01007387 */ /* 0x0003e80000100800 */
[----:B------:R1:W-:Y:S04]  /*1d80*/  STL [R1+0xec], RZ ;  /* 0x0000ecff01007387 */ /* 0x0003e80000100800 */
[----:B------:R1:W-:Y:S04]  /*1d90*/  STL [R1+0xf0], RZ ;  /* 0x0000f0ff01007387 */ /* 0x0003e80000100800 */
[----:B------:R1:W-:Y:S01]  /*1da0*/  STL [R1+0xf4], RZ ;  /* 0x0000f4ff01007387 */ /* 0x0003e20000100800 */
[----:B------:R1:W2:Y:S03]  /*1db0*/  @!UP1 SYNCS.EXCH.64 URZ, [UR60+0x30008], UR8 ;  /* 0x030008083c3f95b2 */ /* 0x0002a60008000100 */
[----:B------:R1:W-:Y:S04]  /*1dc0*/  STL [R1+0xf8], RZ ;  /* 0x0000f8ff01007387 */ /* 0x0003e80000100800 */
[----:B------:R1:W-:Y:S01]  /*1dd0*/  STL [R1+0xfc], RZ ;  /* 0x0000fcff01007387 */ /* 0x0003e20000100800 */
[----:B------:R-:W-:Y:S05]  /*1de0*/  @!P1 BRA `(.L_x_47) ;  /* 0x0000001c00989947 */ /* 0x000fea0003800000 */
[----:B------:R1:W-:Y:S01]  /*1df0*/  STL [R1], RZ ;  /* 0x000000ff01007387 */ /* 0x0003e20000100800 */
[----:B------:R-:W-:Y:S02]  /*1e00*/  CS2R R152, SRZ ;  /* 0x0000000000987805 */ /* 0x000fe4000001ff00 */
        /* <DEDUP_REMOVED lines=127> */
[----:B------:R-:W-:Y:S01]  /*2600*/  UMOV UR57, URZ ;  /* 0x0000003f00397c82 */ /* 0x000fe20008000000 */
[----:B------:R-:W-:-:S02]  /*2610*/  UMOV UR56, URZ ;  /* 0x0000003f00387c82 */ /* 0x000fc40008000000 */
        /* <DEDUP_REMOVED lines=30> */
[----:B------:R1:W-:Y:S02]  /*2800*/  STL [R1+0xfc], RZ ;  /* 0x0000fcff01007387 */ /* 0x0003e40000100800 */
.L_x_49:
[----:B--2---:R-:W-:Y:S01]  /*2810*/  BAR.SYNC.DEFER_BLOCKING 0x0 ;  /* 0x0000000000007b1d */ /* 0x004fe20000010000 */
[----:B------:R-:W-:Y:S01]  /*2820*/  ULEA UR22, UR57, UR60, 0x3 ;  /* 0x0000003c39167291 */ /* 0x000fe2000f8e183f */
[----:B---3--:R-:W-:Y:S01]  /*2830*/  @!P2 IMAD.MOV.U32 R0, RZ, RZ, 0x18000 ;  /* 0x00018000ff00a424 */ /* 0x008fe200078e00ff */
[----:B------:R-:W-:Y:S01]  /*2840*/  ELECT P0, URZ, PT ;  /* 0x00000000003f782f */ /* 0x000fe20003800000 */
[----:B------:R-:W-:-:S03]  /*2850*/  ULEA UR20, UR57, UR60, 0x10 ;  /* 0x0000003c39147291 */ /* 0x000fc6000f8e803f */
[----:B------:R-:W-:Y:S01]  /*2860*/  ISETP.LT.U32.AND P0, PT, R2, 0x40, P0 ;  /* 0x000000400200780c */ /* 0x000fe20000701070 */
[----:B-1----:R-:W-:Y:S01]  /*2870*/  ULOP3.LUT UR9, UR58, 0x1, URZ, 0xc0, !UPT ;  /* 0x000000013a097892 */ /* 0x002fe2000f8ec03f */
[----:B------:R-:W-:-:S03]  /*2880*/  ELECT P1, URZ, PT ;  /* 0x00000000003f782f */ /* 0x000fc60003820000 */
[----:B------:R-:W-:Y:S02]  /*2890*/  ULEA UR12, UR9, UR20, 0xf ;  /* 0x00000014090c7291 */ /* 0x000fe4000f8e783f */
[----:B------:R-:W-:Y:S01]  /*28a0*/  ULEA UR14, UR9, UR56, 0x6 ;  /* 0x00000038090e7291 */ /* 0x000fe2000f8e303f */
[----:B------:R-:W-:Y:S01]  /*28b0*/  ISETP.LT.U32.AND P1, PT, R2, 0x40, P1 ;  /* 0x000000400200780c */ /* 0x000fe20000f21070 */
[----:B------:R-:W-:-:S04]  /*28c0*/  ULEA UR8, UR57, UR60, 0xf ;  /* 0x0000003c39087291 */ /* 0x000fc8000f8e783f */
[----:B------:R-:W-:Y:S01]  /*28d0*/  VOTEU.ANY UP0, P0 ;  /* 0x00000000003f7886 */ /* 0x000fe20000000100 */
[----:B------:R-:W-:Y:S01]  /*28e0*/  VOTEU.ANY UP2, P0 ;  /* 0x00000000003f7886 */ /* 0x000fe20000040100 */
[----:B------:R-:W-:Y:S01]  /*28f0*/  UIADD3 UR21, UR8, 0x20000, URZ ;  /* 0x0002000008157890 */ /* 0x000fe2000fffe03f */
[----:B------:R1:W-:Y:S01]  /*2900*/  @!P2 SYNCS.ARRIVE.TRANS64 RZ, [UR22+0x30000], R0 ;  /* 0x03000000ffffa9a7 */ /* 0x0003e20008000016 */
[----:B------:R2:W-:Y:S06]  /*2910*/  MEMBAR.ALL.CTA ;  /* 0x0000000000007992 */ /* 0x0005ec0000008000 */
[----:B--2---:R-:W2:Y:S01]  /*2920*/  FENCE.VIEW.ASYNC.S ;  /* 0x00000000000073c6 */ /* 0x004ea20000000000 */
[----:B------:R-:W-:Y:S01]  /*2930*/  @UP0 UIADD3 UR13, UR22, 0x30000, URZ ;  /* 0x00030000160d0890 */ /* 0x000fe2000fffe03f */
[----:B------:R-:W-:Y:S01]  /*2940*/  @UP0 UMOV UR16, UR4 ;  /* 0x0000000400100c82 */ /* 0x000fe20008000000 */
[----:B------:R-:W-:Y:S01]  /*2950*/  @UP0 UMOV UR17, UR5 ;  /* 0x0000000500110c82 */ /* 0x000fe20008000000 */
[----:B--2---:R-:W-:Y:S01]  /*2960*/  VOTEU.ANY UP1, P1 ;  /* 0x00000000003f7886 */ /* 0x004fe20000820100 */
[----:B------:R-:W-:Y:S01]  /*2970*/  ULEA UR8, UR9, UR21, 0xe ;  /* 0x0000001509087291 */ /* 0x000fe2000f8e703f */
[----:B-1----:R-:W-:Y:S01]  /*2980*/  IMAD.U32 R0, RZ, RZ, UR59 ;  /* 0x0000003bff007e24 */ /* 0x002fe2000f8e00ff */
[----:B------:R-:W-:Y:S01]  /*2990*/  VOTEU.ANY UP3, P1 ;  /* 0x00000000003f7886 */ /* 0x000fe20000860100 */
[----:B------:R-:W-:Y:S01]  /*29a0*/  UMOV UR10, UR14 ;  /* 0x0000000e000a7c82 */ /* 0x000fe20008000000 */
[----:B------:R-:W-:Y:S01]  /*29b0*/  @UP1 UIADD3 UR9, UR22, 0x30000, URZ ;  /* 0x0003000016091890 */ /* 0x000fe2000fffe03f */
[----:B------:R-:W-:Y:S01]  /*29c0*/  @UP1 UMOV UR18, UR6 ;  /* 0x0000000600121c82 */ /* 0x000fe20008000000 */
[----:B------:R-:W-:Y:S01]  /*29d0*/  @UP1 UMOV UR19, UR7 ;  /* 0x0000000700131c82 */ /* 0x000fe20008000000 */
[----:B------:R-:W-:Y:S01]  /*29e0*/  SHF.L.U32 R0, R0, 0x1f, RZ ;  /* 0x0000001f00007819 */ /* 0x000fe200000006ff */
[----:B------:R-:W-:Y:S06]  /*29f0*/  BAR.SYNC.DEFER_BLOCKING 0x0 ;  /* 0x0000000000007b1d */ /* 0x000fec0000010000 */
[----:B------:R1:W-:Y:S02]  /*2a00*/  @UP2 UTMALDG.2D [UR12], [UR16] ;  /* 0x0000000c100025b4 */ /* 0x0003e40008008000 */
[----:B------:R-:W-:Y:S06]  /*2a10*/  BAR.SYNC.DEFER_BLOCKING 0x0 ;  /* 0x0000000000007b1d */ /* 0x000fec0000010000 */
[----:B------:R1:W-:Y:S02]  /*2a20*/  @UP3 UTMALDG.2D [UR8], [UR18] ;  /* 0x00000008120035b4 */ /* 0x0003e40008008000 */
[----:B------:R-:W-:Y:S06]  /*2a30*/  BAR.SYNC.DEFER_BLOCKING 0x0 ;  /* 0x0000000000007b1d */ /* 0x000fec0000010000 */
[----:B------:R-:W2:Y:S02]  /*2a40*/  SYNCS.PHASECHK.TRANS64.TRYWAIT P0, [UR22+0x30000], R0 ;  /* 0x03000000ff0075a7 */ /* 0x000ea40008000156 */
[----:B-12---:R-:W-:Y:S05]  /*2a50*/  @!P0 BRA `(.L_x_48) ;  /* 0x0000002000b48947 */ /* 0x006fea0003800000 */
.L_x_50:
[----:B------:R-:W-:Y:S01]  /*2a60*/  STL.64 [R1+0x1f8], R86 ;  /* 0x0001f85601007387 */ /* 0x000fe20000100a00 */
[----:B------:R-:W-:Y:S01]  /*2a70*/  USHF.R.U32.HI UR40, URZ, 0x4, UR20 ;  /* 0x000000043f287899 */ /* 0x000fe20008011614 */
[----:B------:R-:W1:Y:S02]  /*2a80*/  LDC R0, c[0x0][0x230] ;  /* 0x00008c00ff007b82 */ /* 0x000e640000000800 */
[----:B------:R-:W-:Y:S04]  /*2a90*/  STL.64 [R1+0x1f0], R84 ;  /* 0x0001f05401007387 */ /* 0x000fe80000100a00 */
        /* <DEDUP_REMOVED lines=29> */
[----:B------:R2:W-:Y:S04]  /*2c70*/  STL.64 [R1+0x100], R24 ;  /* 0x0001001801007387 */ /* 0x0005e80000100a00 */
[----:B--2---:R-:W2:Y:S04]  /*2c80*/  LDL.LU.64 R24, [R1] ;  /* 0x0000000001187983 */ /* 0x004ea80000300a00 */
[----:B------:R-:W2:Y:S04]  /*2c90*/  LDL.LU.64 R26, [R1+0x8] ;  /* 0x00000800011a7983 */ /* 0x000ea80000300a00 */
        /* <DEDUP_REMOVED lines=29> */
[----:B------:R-:W2:Y:S01]  /*2e70*/  LDL.LU.64 R86, [R1+0xf8] ;  /* 0x0000f80001567983 */ /* 0x000ea20000300a00 */
[----:B------:R-:W-:-:S02]  /*2e80*/  USHF.R.U32.HI UR42, URZ, 0x4, UR21 ;  /* 0x000000043f2a7899 */ /* 0x000fc40008011615 */
[----:B------:R-:W-:Y:S02]  /*2e90*/  USGXT.U32 UR40, UR40, 0xe ;  /* 0x0000000e2828789a */ /* 0x000fe40008000000 */
[----:B------:R-:W-:Y:S01]  /*2ea0*/  USGXT.U32 UR42, UR42, 0xe ;  /* 0x0000000e2a2a789a */ /* 0x000fe20008000000 */
[----:B------:R-:W-:Y:S01]  /*2eb0*/  UMOV UR41, 0x40000040 ;  /* 0x4000004000297882 */ /* 0x000fe20000000000 */
[----:B------:R-:W-:Y:S01]  /*2ec0*/  UMOV UR43, 0x40000040 ;  /* 0x40000040002b7882 */ /* 0x000fe20000000000 */
[----:B------:R-:W-:Y:S02]  /*2ed0*/  UIADD3 UR44, UP0, UR40, 0x2, URZ ;  /* 0x00000002282c7890 */ /* 0x000fe4000ff1e03f */
[----:B------:R-:W-:Y:S01]  /*2ee0*/  UIADD3 UR46, UP1, UR42, 0x2, URZ ;  /* 0x000000022a2e7890 */ /* 0x000fe2000ff3e03f */
[----:B------:R-:W-:Y:S01]  /*2ef0*/  UMOV UR8, URZ ;  /* 0x0000003f00087c82 */ /* 0x000fe20008000000 */
[----:B------:R-:W-:Y:S01]  /*2f00*/  UMOV UR9, URZ ;  /* 0x0000003f00097c82 */ /* 0x000fe20008000000 */
[----:B------:R-:W-:-:S02]  /*2f10*/  UIADD3.X UR45, UR8, 0x40000040, URZ, UP0, !UPT ;  /* 0x40000040082d7890 */ /* 0x000fc400087fe43f */
[----:B------:R-:W-:Y:S02]  /*2f20*/  UIADD3.X UR47, UR9, 0x40000040, URZ, UP1, !UPT ;  /* 0x40000040092f7890 */ /* 0x000fe40008ffe43f */
[----:B------:R-:W-:Y:S02]  /*2f30*/  UIADD3.64 UR36, UR44, 0x2, URZ ;  /* 0x000000022c247897 */ /* 0x000fe4000fffe03f */
[----:B------:R-:W-:Y:S02]  /*2f40*/  UIADD3.64 UR38, UR46, 0x2, URZ ;  /* 0x000000022e267897 */ /* 0x000fe4000fffe03f */
[----:B------:R-:W-:Y:S02]  /*2f50*/  UIADD3.64 UR32, UR44, 0x4, URZ ;  /* 0x000000042c207897 */ /* 0x000fe4000fffe03f */
[----:B------:R-:W-:Y:S02]  /*2f60*/  UIADD3.64 UR34, UR46, 0x4, URZ ;  /* 0x000000042e227897 */ /* 0x000fe4000fffe03f */
[----:B------:R-:W-:-:S02]  /*2f70*/  UIADD3.64 UR28, UR44, 0x7fe, URZ ;  /* 0x000007fe2c1c7897 */ /* 0x000fc4000fffe03f */
[----:B------:R-:W-:Y:S02]  /*2f80*/  UIADD3.64 UR30, UR46, 0x3fe, URZ ;  /* 0x000003fe2e1e7897 */ /* 0x000fe4000fffe03f */
[----:B------:R-:W-:Y:S02]  /*2f90*/  UIADD3.64 UR24, UR44, 0x800, URZ ;  /* 0x000008002c187897 */ /* 0x000fe4000fffe03f */
[----:B------:R-:W-:Y:S02]  /*2fa0*/  UIADD3.64 UR26, UR46, 0x400, URZ ;  /* 0x000004002e1a7897 */ /* 0x000fe4000fffe03f */
[----:B------:R-:W-:Y:S02]  /*2fb0*/  UIADD3.64 UR20, UR44, 0x802, URZ ;  /* 0x000008022c147897 */ /* 0x000fe4000fffe03f */
[----:B------:R-:W-:Y:S02]  /*2fc0*/  UIADD3.64 UR22, UR46, 0x402, URZ ;  /* 0x000004022e167897 */ /* 0x000fe4000fffe03f */
[----:B------:R-:W-:-:S02]  /*2fd0*/  UIADD3.64 UR16, UR44, 0x804, URZ ;  /* 0x000008042c107897 */ /* 0x000fc4000fffe03f */
[----:B------:R-:W-:Y:S01]  /*2fe0*/  UIADD3.64 UR18, UR46, 0x404, URZ ;  /* 0x000004042e127897 */ /* 0x000fe2000fffe03f */
[----:B--2---:R-:W-:-:S06]  /*2ff0*/  WARPGROUP.ARRIVE ;  /* 0x00000000000079c5 */ /* 0x004fcc0000000000 */
[----:B------:R-:W-:Y:S03]  /*3000*/  HGMMA.64x128x16.F32.BF16 R24, gdesc[UR40], R24, gsb0 ;  /* 0x01e00000281879f0 */ /* 0x000fe60008001818 */
[----:B------:R-:W-:Y:S02]  /*3010*/  WARPGROUP.DEPBAR.LE gsb0, 0x0 ;  /* 0x00008000000079c5 */ /* 0x000fe40000010000 */
[----:B------:R-:W-:-:S07]  /*3020*/  WARPGROUP.ARRIVE ;  /* 0x00000000000079c5 */ /* 0x000fce0000000000 */
        /* <DEDUP_REMOVED lines=15> */
[----:B------:R-:W-:Y:S01]  /*3120*/  HGMMA.64x128x16.F32.BF16 R24, gdesc[UR20], R24, gsb0 ;  /* 0x01e00000141879f0 */ /* 0x000fe20008001818 */
[----:B------:R-:W-:Y:S02]  /*3130*/  UIADD3.64 UR40, UR44, 0x1fe, URZ ;  /* 0x000001fe2c287897 */ /* 0x000fe4000fffe03f */
[----:B------:R-:W-:Y:S02]  /*3140*/  WARPGROUP.DEPBAR.LE gsb0, 0x0 ;  /* 0x00008000000079c5 */ /* 0x000fe40000010000 */
[----:B------:R-:W-:-:S07]  /*3150*/  WARPGROUP.ARRIVE ;  /* 0x00000000000079c5 */ /* 0x000fce0000000000 */
[----:B------:R-:W-:Y:S01]  /*3160*/  HGMMA.64x128x16.F32.BF16 R24, gdesc[UR16], R24, gsb0 ;  /* 0x01e00000101879f0 */ /* 0x000fe20008001818 */
[----:B------:R-:W-:Y:S01]  /*3170*/  UIADD3.64 UR48, UR44, 0x200, URZ ;  /* 0x000002002c307897 */ /* 0x000fe2000fffe03f */
[----:B------:R-:W-:Y:S01]  /*3180*/  UMOV UR50, UR46 ;  /* 0x0000002e00327c82 */ /* 0x000fe20008000000 */
[----:B------:R-:W-:Y:S01]  /*3190*/  UMOV UR51, UR47 ;  /* 0x0000002f00337c82 */ /* 0x000fe20008000000 */
[----:B------:R-:W-:Y:S02]  /*31a0*/  WARPGROUP.DEPBAR.LE gsb0, 0x0 ;  /* 0x00008000000079c5 */ /* 0x000fe40000010000 */
[----:B------:R-:W-:Y:S01]  /*31b0*/  WARPGROUP.ARRIVE ;  /* 0x00000000000079c5 */ /* 0x000fe20000000000 */
[----:B------:R-:W-:Y:S01]  /*31c0*/  UIADD3.64 UR36, UR44, 0x202, URZ ;  /* 0x000002022c247897 */ /* 0x000fe2000fffe03f */
[----:B------:R-:W-:Y:S04]  /*31d0*/  STL.64 [R1], R24 ;  /* 0x0000001801007387 */ /* 0x000fe80000100a00 */
[----:B------:R-:W-:Y:S01]  /*31e0*/  HGMMA.64x128x16.F32.BF16 R152, gdesc[UR40], R152, gsb0 ;  /* 0x01e00000289879f0 */ /* 0x000fe20008001898 */
[----:B------:R-:W-:Y:S01]  /*31f0*/  UIADD3.64 UR32, UR44, 0x204, URZ ;  /* 0x000002042c207897 */ /* 0x000fe2000fffe03f */
[----:B------:R-:W-:Y:S01]  /*3200*/  STL.64 [R1+0x8], R26 ;  /* 0x0000081a01007387 */ /* 0x000fe20000100a00 */
[----:B------:R-:W-:-:S02]  /*3210*/  UIADD3.64 UR28, UR44, 0x9fe, URZ ;  /* 0x000009fe2c1c7897 */ /* 0x000fc4000fffe03f */
[----:B------:R-:W-:Y:S01]  /*3220*/  UIADD3.64 UR24, UR44, 0xa00, URZ ;  /* 0x00000a002c187897 */ /* 0x000fe2000fffe03f */
[----:B------:R-:W-:Y:S01]  /*3230*/  STL.64 [R1+0x10], R28 ;  /* 0x0000101c01007387 */ /* 0x000fe20000100a00 */
[----:B------:R-:W-:Y:S02]  /*3240*/  UIADD3.64 UR20, UR44, 0xa02, URZ ;  /* 0x00000a022c147897 */ /* 0x000fe4000fffe03f */
[----:B------:R-:W-:Y:S01]  /*3250*/  UIADD3.64 UR16, UR44, 0xa04, URZ ;  /* 0x00000a042c107897 */ /* 0x000fe2000fffe03f */
[----:B------:R-:W-:Y:S01]  /*3260*/  STL.64 [R1+0x18], R30 ;  /* 0x0000181e01007387 */ /* 0x000fe20000100a00 */
[----:B------:R-:W-:-:S03]  /*3270*/  UIADD3.64 UR40, UR44, 0x3fe, URZ ;  /* 0x000003fe2c287897 */ /* 0x000fc6000fffe03f */
        /* <DEDUP_REMOVED lines=27> */
[----:B------:R2:W-:Y:S01]  /*3430*/  STL.64 [R1+0xf8], R86 ;  /* 0x0000f85601007387 */ /* 0x0005e20000100a00 */
[----:B------:R-:W-:-:S02]  /*3440*/  WARPGROUP.DEPBAR.LE gsb0, 0x0 ;  /* 0x00008000000079c5 */ /* 0x000fc40000010000 */
[----:B------:R-:W-:Y:S01]  /*3450*/  WARPGROUP.ARRIVE ;  /* 0x00000000000079c5 */ /* 0x000fe20000000000 */
[----:B--2---:R-:W2:Y:S04]  /*3460*/  LDL.LU.64 R86, [R1+0x1f8] ;  /* 0x0001f80001567983 */ /* 0x004ea80000300a00 */
[----:B------:R-:W2:Y:S01]  /*3470*/  LDL.LU.64 R84, [R1+0x1f0] ;  /* 0x0001f00001547983 */ /* 0x000ea20000300a00 */
[----:B------:R-:W-:Y:S03]  /*3480*/  HGMMA.64x128x16.F32.BF16 R152, gdesc[UR48], R152, gsb0 ;  /* 0x01e00000309879f0 */ /* 0x000fe60008001898 */
[----:B------:R-:W2:Y:S01]  /*3490*/  LDL.LU.64 R82, [R1+0x1e8] ;  /* 0x0001e80001527983 */ /* 0x000ea20000300a00 */
[----:B------:R-:W-:Y:S01]  /*34a0*/  UIADD3.64 UR48, UR44, 0x400, URZ ;  /* 0x000004002c307897 */ /* 0x000fe2000fffe03f */
[----:B------:R-:W-:Y:S01]  /*34b0*/  UMOV UR50, UR46 ;  /* 0x0000002e00327c82 */ /* 0x000fe20008000000 */
[----:B------:R-:W-:Y:S01]  /*34c0*/  UMOV UR51, UR47 ;  /* 0x0000002f00337c82 */ /* 0x000fe20008000000 */
        /* <DEDUP_REMOVED lines=29> */
[----:B------:R-:W-:-:S02]  /*36a0*/  UIADD3 UR56, UR56, 0x80, URZ ;  /* 0x0000008038387890 */ /* 0x000fc4000fffe03f */
[----:B------:R-:W-:-:S04]  /*36b0*/  UIADD3 UR57, UR57, 0x1, URZ ;  /* 0x0000000139397890 */ /* 0x000fc8000fffe03f */
[----:B-1----:R-:W-:Y:S01]  /*36c0*/  ISETP.LE.AND P0, PT, R0, UR56, PT ;  /* 0x0000003800007c0c */ /* 0x002fe2000bf03270 */
[----:B------:R-:W-:-:S04]  /*36d0*/  UISETP.NE.U32.AND UP0, UPT, UR57, 0x2, UPT ;  /* 0x000000023900788c */ /* 0x000fc8000bf05070 */
[----:B------:R-:W-:Y:S01]  /*36e0*/  USEL UR8, URZ, 0x1, UP0 ;  /* 0x000000013f087887 */ /* 0x000fe20008000000 */
[----:B------:R-:W-:Y:S02]  /*36f0*/  WARPGROUP.DEPBAR.LE gsb0, 0x0 ;  /* 0x00008000000079c5 */ /* 0x000fe40000010000 */
[----:B------:R-:W-:Y:S01]  /*3700*/  WARPGROUP.ARRIVE ;  /* 0x00000000000079c5 */ /* 0x000fe20000000000 */
[----:B------:R-:W-:Y:S02]  /*3710*/  USEL UR57, UR57, URZ, UP0 ;  /* 0x0000003f39397287 */ /* 0x000fe40008000000 */
[----:B------:R-:W-:-:S03]  /*3720*/  ULOP3.LUT UR59, UR59, UR8, URZ, 0x3c, !UPT ;  /* 0x000000083b3b7292 */ /* 0x000fc6000f8e3c3f */
[----:B------:R-:W-:Y:S01]  /*3730*/  HGMMA.64x128x16.F32.BF16 R152, gdesc[UR36], R152, gsb0 ;  /* 0x01e00000249879f0 */ /* 0x000fe20008001898 */
[----:B------:R-:W-:Y:S02]  /*3740*/  UIADD3.64 UR36, UR44, 0x402, URZ ;  /* 0x000004022c247897 */ /* 0x000fe4000fffe03f */
[----:B------:R-:W-:Y:S02]  /*3750*/  WARPGROUP.DEPBAR.LE gsb0, 0x0 ;  /* 0x00008000000079c5 */ /* 0x000fe40000010000 */
[----:B------:R-:W-:-:S07]  /*3760*/  WARPGROUP.ARRIVE ;  /* 0x00000000000079c5 */ /* 0x000fce0000000000 */
        /* <DEDUP_REMOVED lines=50> */
[----:B--2---:R-:W-:-:S07]  /*3a90*/  WARPGROUP.ARRIVE ;  /* 0x00000000000079c5 */ /* 0x004fce0000000000 */
[----:B------:R-:W-:Y:S01]  /*3aa0*/  HGMMA.64x128x16.F32.BF16 R24, gdesc[UR40], R24, gsb0 ;  /* 0x01e00000281879f0 */ /* 0x000fe20008001818 */
[----:B------:R-:W-:Y:S01]  /*3ab0*/  UIADD3.64 UR40, UR44, 0x600, URZ ;  /* 0x000006002c287897 */ /* 0x000fe2000fffe03f */
[----:B------:R-:W-:Y:S01]  /*3ac0*/  UMOV UR42, UR46 ;  /* 0x0000002e002a7c82 */ /* 0x000fe20008000000 */
[----:B------:R-:W-:Y:S01]  /*3ad0*/  UMOV UR43, UR47 ;  /* 0x0000002f002b7c82 */ /* 0x000fe20008000000 */
[----:B------:R-:W-:Y:S02]  /*3ae0*/  WARPGROUP.DEPBAR.LE gsb0, 0x0 ;  /* 0x00008000000079c5 */ /* 0x000fe40000010000 */
[----:B------:R-:W-:-:S06]  /*3af0*/  WARPGROUP.ARRIVE ;  /* 0x00000000000079c5 */ /* 0x000fcc0000000000 */
        /* <DEDUP_REMOVED lines=20> */
[----:B------:R-:W-:Y:S05]  /*3c40*/  @!P0 BRA `(.L_x_49) ;  /* 0xffffffe800f08947 */ /* 0x000fea000383ffff */
.L_x_47:
[----:B------:R5:W-:Y:S04]  /*3c50*/  STL [R1+0x10c], R84 ;  /* 0x00010c5401007387 */ /* 0x000be80000100800 */
[----:B------:R-:W3:Y:S01]  /*3c60*/  LDL.LU R8, [R1] ;  /* 0x0000000001087983 */ /* 0x000ee20000300800 */
[----:B--2---:R-:W-:Y:S06]  /*3c70*/  BAR.SYNC.DEFER_BLOCKING 0x0 ;  /* 0x0000000000007b1d */ /* 0x004fec0000010000 */
[----:B-----5:R-:W3:Y:S04]  /*3c80*/  LDL.LU R84, [R1+0x4] ;  /* 0x0000040001547983 */ /* 0x020ee80000300800 */
[----:B------:R2:W-:Y:S04]  /*3c90*/  STL [R1+0x108], R85 ;  /* 0x0001085501007387 */ /* 0x0005e80000100800 */
[----:B--2---:R-:W2:Y:S01]  /*3ca0*/  LDL.LU R85, [R1+0xc] ;  /* 0x00000c0001557983 */ /* 0x004ea20000300800 */
[----:B------:R-:W-:Y:S01]  /*3cb0*/  F2FP.BF16.F32.PACK_AB R152, R153, R152 ;  /* 0x000000989998723e */ /* 0x000fe200000010ff */
[----:B------:R-:W5:Y:S02]  /*3cc0*/  @!P2 SYNCS.CCTL.IV [UR60+0x30000] ;  /* 0x03000000ff00a9b1 */ /* 0x000f64000800003c */
[----:B------:R-:W2:Y:S04]  /*3cd0*/  LDL.LU R9, [R1+0x8] ;  /* 0x0000080001097983 */ /* 0x000ea80000300800 */
[----:B------:R4:W-:Y:S01]  /*3ce0*/  STL [R1+0x104], R86 ;  /* 0x0001045601007387 */ /* 0x0009e20000100800 */
[----:B------:R-:W-:Y:S01]  /*3cf0*/  F2FP.BF16.F32.PACK_AB R153, R155, R154 ;  /* 0x0000009a9b99723e */ /* 0x000fe200000010ff */
[----:B-----5:R-:W-:Y:S06]  /*3d00*/  BAR.SYNC.DEFER_BLOCKING 0x0 ;  /* 0x0000000000007b1d */ /* 0x020fec0000010000 */
[----:B----4-:R-:W4:Y:S04]  /*3d10*/  LDL.LU R86, [R1+0x14] ;  /* 0x0000140001567983 */ /* 0x010f280000300800 */
[----:B------:R-:W4:Y:S04]  /*3d20*/  LDL.LU R10, [R1+0x10] ;  /* 0x00001000010a7983 */ /* 0x000f280000300800 */
[----:B------:R5:W-:Y:S01]  /*3d30*/  STL [R1+0x100], R87 ;  /* 0x0001005701007387 */ /* 0x000be20000100800 */
[----:B------:R-:W-:-:S02]  /*3d40*/  F2FP.BF16.F32.PACK_AB R154, R157, R156 ;  /* 0x0000009c9d9a723e */ /* 0x000fc400000010ff */
[----:B---3--:R-:W-:Y:S01]  /*3d50*/  F2FP.BF16.F32.PACK_AB R8, R84, R8 ;  /* 0x000000085408723e */ /* 0x008fe200000010ff */
[----:B-----5:R-:W3:Y:S01]  /*3d60*/  LDL.LU R87, [R1+0x1c] ;  /* 0x00001c0001577983 */ /* 0x020ee20000300800 */
[----:B--2---:R-:W-:-:S03]  /*3d70*/  F2FP.BF16.F32.PACK_AB R9, R85, R9 ;  /* 0x000000095509723e */ /* 0x004fc600000010ff */
[----:B------:R-:W3:Y:S01]  /*3d80*/  LDL.LU R11, [R1+0x18] ;  /* 0x00001800010b7983 */ /* 0x000ee20000300800 */
[----:B------:R-:W-:Y:S02]  /*3d90*/  ELECT P0, URZ, PT ;  /* 0x00000000003f782f */ /* 0x000fe40003800000 */
[----:B------:R-:W-:Y:S01]  /*3da0*/  F2FP.BF16.F32.PACK_AB R184, R185, R184 ;  /* 0x000000b8b9b8723e */ /* 0x000fe200000010ff */
[----:B------:R-:W2:Y:S01]  /*3db0*/  @!P2 SYNCS.CCTL.IV [UR60+0x30008] ;  /* 0x03000800ff00a9b1 */ /* 0x000ea2000800003c */
[----:B------:R-:W5:Y:S04]  /*3dc0*/  LDL.LU R3, [R1+0x24] ;  /* 0x0000240001037983 */ /* 0x000f680000300800 */
[----:B-1----:R-:W5:Y:S04]  /*3dd0*/  LDL.LU R4, [R1+0x20] ;  /* 0x0000200001047983 */ /* 0x002f680000300800 */
[----:B------:R-:W2:Y:S04]  /*3de0*/  LDL.LU R2, [R1+0x2c] ;  /* 0x00002c0001027983 */ /* 0x000ea80000300800 */
        /* <DEDUP_REMOVED lines=52> */
[----:B------:R-:W2:Y:S01]  /*4130*/  LDL.LU R0, [R1+0xf8] ;  /* 0x0000f80001007983 */ /* 0x000ea20000300800 */
[----:B----4-:R-:W-:-:S03]  /*4140*/  F2FP.BF16.F32.PACK_AB R10, R86, R10 ;  /* 0x0000000a560a723e */ /* 0x010fc600000010ff */
[----:B------:R-:W4:Y:S04]  /*4150*/  LDL.LU R84, [R1+0x10c] ;  /* 0x00010c0001547983 */ /* 0x000f280000300800 */
[----:B------:R-:W4:Y:S04]  /*4160*/  LDL.LU R85, [R1+0x108] ;  /* 0x0001080001557983 */ /* 0x000f280000300800 */
[----:B------:R-:W4:Y:S01]  /*4170*/  LDL.LU R86, [R1+0x104] ;  /* 0x0001040001567983 */ /* 0x000f220000300800 */
[----:B---3--:R-:W-:-:S03]  /*4180*/  F2FP.BF16.F32.PACK_AB R11, R87, R11 ;  /* 0x0000000b570b723e */ /* 0x008fc600000010ff */
[----:B------:R-:W3:Y:S01]  /*4190*/  LDL.LU R87, [R1+0x100] ;  /* 0x0001000001577983 */ /* 0x000ee20000300800 */
[----:B------:R-:W-:Y:S01]  /*41a0*/  F2FP.BF16.F32.PACK_AB R155, R159, R158 ;  /* 0x0000009e9f9b723e */ /* 0x000fe200000010ff */
[----:B------:R-:W-:Y:S01]  /*41b0*/  ULOP3.LUT UR12, UR58, 0x1, URZ, 0xc0, !UPT ;  /* 0x000000013a0c7892 */ /* 0x000fe2000f8ec03f */
[----:B------:R-:W-:Y:S01]  /*41c0*/  F2FP.BF16.F32.PACK_AB R185, R187, R186 ;  /* 0x000000babbb9723e */ /* 0x000fe200000010ff */
[----:B------:R-:W-:Y:S01]  /*41d0*/  UMOV UR14, UR15 ;  /* 0x0000000f000e7c82 */ /* 0x000fe20008000000 */
[----:B------:R-:W-:Y:S01]  /*41e0*/  F2FP.BF16.F32.PACK_AB R88, R89, R88 ;  /* 0x000000585958723e */ /* 0x000fe200000010ff */
[----:B------:R-:W-:Y:S01]  /*41f0*/  ULEA UR13, UR12, UR11, 0x6 ;  /* 0x0000000b0c0d7291 */ /* 0x000fe2000f8e303f */
[----:B-----5:R-:W-:Y:S01]  /*4200*/  F2FP.BF16.F32.PACK_AB R4, R3, R4 ;  /* 0x000000040304723e */ /* 0x020fe200000010ff */
[----:B------:R-:W-:Y:S01]  /*4210*/  ULEA UR12, UR12, UR60, 0xf ;  /* 0x0000003c0c0c7291 */ /* 0x000fe2000f8e783f */
[----:B------:R-:W1:Y:S01]  /*4220*/  S2R R3, SR_TID.X ;  /* 0x0000000000037919 */ /* 0x000e620000002100 */
[----:B------:R-:W-:-:S02]  /*4230*/  F2FP.BF16.F32.PACK_AB R186, R189, R188 ;  /* 0x000000bcbdba723e */ /* 0x000fc400000010ff */
[----:B------:R-:W-:Y:S02]  /*4240*/  F2FP.BF16.F32.PACK_AB R187, R191, R190 ;  /* 0x000000bebfbb723e */ /* 0x000fe400000010ff */
[----:B--2---:R-:W-:Y:S02]  /*4250*/  F2FP.BF16.F32.PACK_AB R5, R2, R5 ;  /* 0x000000050205723e */ /* 0x004fe400000010ff */
[----:B------:R-:W-:Y:S02]  /*4260*/  F2FP.BF16.F32.PACK_AB R89, R91, R90 ;  /* 0x0000005a5b59723e */ /* 0x000fe400000010ff */
[----:B------:R-:W-:Y:S02]  /*4270*/  F2FP.BF16.F32.PACK_AB R120, R121, R120 ;  /* 0x000000787978723e */ /* 0x000fe400000010ff */
[----:B------:R-:W-:Y:S02]  /*4280*/  F2FP.BF16.F32.PACK_AB R90, R93, R92 ;  /* 0x0000005c5d5a723e */ /* 0x000fe400000010ff */
[----:B------:R-:W-:-:S02]  /*4290*/  F2FP.BF16.F32.PACK_AB R91, R95, R94 ;  /* 0x0000005e5f5b723e */ /* 0x000fc400000010ff */
[----:B------:R-:W-:Y:S02]  /*42a0*/  F2FP.BF16.F32.PACK_AB R121, R123, R122 ;  /* 0x0000007a7b79723e */ /* 0x000fe400000010ff */
[----:B------:R-:W-:Y:S02]  /*42b0*/  F2FP.BF16.F32.PACK_AB R24, R25, R24 ;  /* 0x000000181918723e */ /* 0x000fe400000010ff */
[----:B------:R-:W-:Y:S02]  /*42c0*/  F2FP.BF16.F32.PACK_AB R122, R125, R124 ;  /* 0x0000007c7d7a723e */ /* 0x000fe400000010ff */
[----:B------:R-:W-:Y:S02]  /*42d0*/  F2FP.BF16.F32.PACK_AB R123, R127, R126 ;  /* 0x0000007e7f7b723e */ /* 0x000fe400000010ff */
[----:B------:R-:W-:Y:S02]  /*42e0*/  F2FP.BF16.F32.PACK_AB R25, R27, R26 ;  /* 0x0000001a1b19723e */ /* 0x000fe400000010ff */
[----:B------:R-:W-:-:S02]  /*42f0*/  F2FP.BF16.F32.PACK_AB R56, R57, R56 ;  /* 0x000000383938723e */ /* 0x000fc400000010ff */
[----:B------:R-:W-:Y:S02]  /*4300*/  F2FP.BF16.F32.PACK_AB R26, R29, R28 ;  /* 0x0000001c1d1a723e */ /* 0x000fe400000010ff */
[----:B------:R-:W-:Y:S02]  /*4310*/  F2FP.BF16.F32.PACK_AB R27, R31, R30 ;  /* 0x0000001e1f1b723e */ /* 0x000fe400000010ff */
[----:B------:R-:W-:Y:S01]  /*4320*/  F2FP.BF16.F32.PACK_AB R57, R59, R58 ;  /* 0x0000003a3b39723e */ /* 0x000fe200000010ff */
[C---:B-1----:R-:W-:Y:S01]  /*4330*/  IMAD.SHL.U32 R157, R3.reuse, 0x10, RZ ;  /* 0x00000010039d7824 */ /* 0x042fe200078e00ff */
[----:B------:R-:W-:Y:S02]  /*4340*/  LOP3.LUT R2, R3, 0x7f, RZ, 0xc0, !PT ;  /* 0x0000007f03027812 */ /* 0x000fe400078ec0ff */
[----:B------:R-:W-:Y:S02]  /*4350*/  F2FP.BF16.F32.PACK_AB R58, R61, R60 ;  /* 0x0000003c3d3a723e */ /* 0x000fe400000010ff */
[----:B------:R-:W-:-:S02]  /*4360*/  ISETP.LT.U32.AND P0, PT, R2, 0x40, P0 ;  /* 0x000000400200780c */ /* 0x000fc40000701070 */
[----:B------:R-:W-:Y:S02]  /*4370*/  F2FP.BF16.F32.PACK_AB R59, R63, R62 ;  /* 0x0000003e3f3b723e */ /* 0x000fe400000010ff */
[----:B------:R-:W-:Y:S02]  /*4380*/  F2FP.BF16.F32.PACK_AB R6, R252, R6 ;  /* 0x00000006fc06723e */ /* 0x000fe400000010ff */
[----:B------:R-:W-:Y:S02]  /*4390*/  F2FP.BF16.F32.PACK_AB R7, R251, R7 ;  /* 0x00000007fb07723e */ /* 0x000fe400000010ff */
[----:B------:R-:W-:Y:S02]  /*43a0*/  F2FP.BF16.F32.PACK_AB R160, R161, R160 ;  /* 0x000000a0a1a0723e */ /* 0x000fe400000010ff */
[----:B------:R-:W-:Y:S02]  /*43b0*/  F2FP.BF16.F32.PACK_AB R161, R163, R162 ;  /* 0x000000a2a3a1723e */ /* 0x000fe400000010ff */
[----:B------:R-:W-:Y:S01]  /*43c0*/  F2FP.BF16.F32.PACK_AB R192, R193, R192 ;  /* 0x000000c0c1c0723e */ /* 0x000fe200000010ff */
[----:B------:R-:W-:Y:S01]  /*43d0*/  VOTEU.ANY UP0, P0 ;  /* 0x00000000003f7886 */ /* 0x000fe20000000100 */
[----:B------:R-:W-:Y:S01]  /*43e0*/  F2FP.BF16.F32.PACK_AB R162, R165, R164 ;  /* 0x000000a4a5a2723e */ /* 0x000fe200000010ff */
[----:B------:R-:W-:Y:S01]  /*43f0*/  VOTEU.ANY UP1, P0 ;  /* 0x00000000003f7886 */ /* 0x000fe20000020100 */
[----:B------:R-:W-:-:S02]  /*4400*/  F2FP.BF16.F32.PACK_AB R163, R167, R166 ;  /* 0x000000a6a7a3723e */ /* 0x000fc400000010ff */
[----:B------:R-:W-:Y:S01]  /*4410*/  F2FP.BF16.F32.PACK_AB R193, R195, R194 ;  /* 0x000000c2c3c1723e */ /* 0x000fe200000010ff */
[----:B------:R-:W-:Y:S01]  /*4420*/  @UP0 UMOV UR8, UR52 ;  /* 0x0000003400080c82 */ /* 0x000fe20008000000 */
[----:B------:R-:W-:Y:S01]  /*4430*/  F2FP.BF16.F32.PACK_AB R96, R97, R96 ;  /* 0x000000606160723e */ /* 0x000fe200000010ff */
[----:B------:R-:W-:Y:S01]  /*4440*/  @UP0 UMOV UR9, UR53 ;  /* 0x0000003500090c82 */ /* 0x000fe20008000000 */
        /* <DEDUP_REMOVED lines=77> */
[----:B------:R-:W-:Y:S01]  /*4920*/  F2FP.BF16.F32.PACK_AB R227, R227, R0 ;  /* 0x00000000e3e3723e */ /* 0x000fe200000010ff */
[----:B------:R-:W-:Y:S01]  /*4930*/  IMAD.SHL.U32 R0, R3, 0x80, RZ ;  /* 0x0000008003007824 */ /* 0x000fe200078e00ff */
[----:B------:R-:W-:Y:S02]  /*4940*/  F2FP.BF16.F32.PACK_AB R145, R147, R146 ;  /* 0x000000929391723e */ /* 0x000fe400000010ff */
[----:B------:R-:W-:Y:S02]  /*4950*/  F2FP.BF16.F32.PACK_AB R48, R49, R48 ;  /* 0x000000303130723e */ /* 0x000fe400000010ff */
[----:B------:R-:W-:Y:S02]  /*4960*/  LOP3.LUT R0, R0, 0x780, RZ, 0xc0, !PT ;  /* 0x0000078000007812 */ /* 0x000fe400078ec0ff */
[----:B------:R-:W-:-:S02]  /*4970*/  F2FP.BF16.F32.PACK_AB R146, R149, R148 ;  /* 0x000000949592723e */ /* 0x000fc400000010ff */
[----:B------:R-:W-:Y:S02]  /*4980*/  LOP3.LUT R0, R0, 0x70, R157, 0xf8, !PT ;  /* 0x0000007000007812 */ /* 0x000fe400078ef89d */
[----:B------:R-:W-:Y:S02]  /*4990*/  F2FP.BF16.F32.PACK_AB R147, R151, R150 ;  /* 0x000000969793723e */ /* 0x000fe400000010ff */
[----:B------:R-:W-:Y:S01]  /*49a0*/  LOP3.LUT R0, R0, 0x10, R3, 0x78, !PT ;  /* 0x0000001000007812 */ /* 0x000fe200078e7803 */
[----:B------:R-:W-:Y:S01]  /*49b0*/  IMAD.SHL.U32 R3, R3, 0x40, RZ ;  /* 0x0000004003037824 */ /* 0x000fe200078e00ff */
[----:B------:R-:W-:Y:S02]  /*49c0*/  F2FP.BF16.F32.PACK_AB R49, R51, R50 ;  /* 0x000000323331723e */ /* 0x000fe400000010ff */
[----:B------:R-:W-:Y:S02]  /*49d0*/  F2FP.BF16.F32.PACK_AB R80, R81, R80 ;  /* 0x000000505150723e */ /* 0x000fe400000010ff */
[----:B------:R-:W-:-:S02]  /*49e0*/  LOP3.LUT R0, R0, 0x1800, R3, 0xf8, !PT ;  /* 0x0000180000007812 */ /* 0x000fc400078ef803 */
[----:B------:R-:W-:Y:S02]  /*49f0*/  F2FP.BF16.F32.PACK_AB R50, R53, R52 ;  /* 0x000000343532723e */ /* 0x000fe400000010ff */
[C---:B------:R-:W-:Y:S01]  /*4a00*/  LOP3.LUT R3, R0.reuse, 0x20, RZ, 0x3c, !PT ;  /* 0x0000002000037812 */ /* 0x040fe200078e3cff */
[----:B------:R-:W-:Y:S01]  /*4a10*/  VIADD R2, R0, UR60 ;  /* 0x0000003c00027c36 */ /* 0x000fe20008000000 */
[----:B------:R-:W-:Y:S02]  /*4a20*/  F2FP.BF16.F32.PACK_AB R51, R55, R54 ;  /* 0x000000363733723e */ /* 0x000fe400000010ff */
[----:B------:R-:W-:Y:S01]  /*4a30*/  F2FP.BF16.F32.PACK_AB R81, R83, R82 ;  /* 0x000000525351723e */ /* 0x000fe200000010ff */
[----:B------:R-:W-:Y:S01]  /*4a40*/  VIADD R3, R3, UR60 ;  /* 0x0000003c03037c36 */ /* 0x000fe20008000000 */
[----:B------:R1:W-:Y:S01]  /*4a50*/  STSM.16.M88.4 [R2], R8 ;  /* 0x0000000802007844 */ /* 0x0003e20000000200 */
[----:B----4-:R-:W-:-:S03]  /*4a60*/  F2FP.BF16.F32.PACK_AB R82, R85, R84 ;  /* 0x000000545552723e */ /* 0x010fc600000010ff */
[----:B------:R-:W-:Y:S04]  /*4a70*/  STSM.16.M88.4 [R2+0x8000], R20 ;  /* 0x0080001402007844 */ /* 0x000fe80000000200 */
[----:B------:R-:W-:Y:S04]  /*4a80*/  STSM.16.M88.4 [R2+0x2000], R152 ;  /* 0x0020009802007844 */ /* 0x000fe80000000200 */
[----:B------:R-:W-:Y:S04]  /*4a90*/  STSM.16.M88.4 [R2+0xa000], R184 ;  /* 0x00a000b802007844 */ /* 0x000fe80000000200 */
[----:B------:R-:W-:Y:S01]  /*4aa0*/  STSM.16.M88.4 [R2+0x4000], R88 ;  /* 0x0040005802007844 */ /* 0x000fe20000000200 */
[----:B-1----:R-:W-:-:S02]  /*4ab0*/  LOP3.LUT R8, R0, 0x40, RZ, 0x3c, !PT ;  /* 0x0000004000087812 */ /* 0x002fc400078e3cff */
[----:B------:R-:W-:Y:S01]  /*4ac0*/  LOP3.LUT R0, R0, 0x60, RZ, 0x3c, !PT ;  /* 0x0000006000007812 */ /* 0x000fe200078e3cff */
[----:B------:R-:W-:Y:S02]  /*4ad0*/  STSM.16.M88.4 [R2+0xc000], R120 ;  /* 0x00c0007802007844 */ /* 0x000fe40000000200 */
[----:B------:R-:W-:Y:S02]  /*4ae0*/  VIADD R8, R8, UR60 ;  /* 0x0000003c08087c36 */ /* 0x000fe40008000000 */
[----:B------:R-:W-:Y:S01]  /*4af0*/  STSM.16.M88.4 [R2+0x6000], R24 ;  /* 0x0060001802007844 */ /* 0x000fe20000000200 */
[----:B------:R-:W-:-:S03]  /*4b00*/  VIADD R0, R0, UR60 ;  /* 0x0000003c00007c36 */ /* 0x000fc60008000000 */
[----:B------:R-:W-:Y:S04]  /*4b10*/  STSM.16.M88.4 [R2+0xe000], R56 ;  /* 0x00e0003802007844 */ /* 0x000fe80000000200 */
[----:B------:R-:W-:Y:S04]  /*4b20*/  STSM.16.M88.4 [R3], R4 ;  /* 0x0000000403007844 */ /* 0x000fe80000000200 */
[----:B------:R-:W-:Y:S04]  /*4b30*/  STSM.16.M88.4 [R3+0x8000], R216 ;  /* 0x008000d803007844 */ /* 0x000fe80000000200 */
[----:B------:R-:W-:Y:S04]  /*4b40*/  STSM.16.M88.4 [R3+0x2000], R160 ;  /* 0x002000a003007844 */ /* 0x000fe80000000200 */
[----:B------:R-:W-:Y:S04]  /*4b50*/  STSM.16.M88.4 [R3+0xa000], R192 ;  /* 0x00a000c003007844 */ /* 0x000fe80000000200 */
[----:B------:R-:W-:Y:S01]  /*4b60*/  STSM.16.M88.4 [R3+0x4000], R96 ;  /* 0x0040006003007844 */ /* 0x000fe20000000200 */
[----:B---3--:R-:W-:-:S03]  /*4b70*/  F2FP.BF16.F32.PACK_AB R83, R87, R86 ;  /* 0x000000565753723e */ /* 0x008fc600000010ff */
[----:B------:R-:W-:Y:S04]  /*4b80*/  STSM.16.M88.4 [R3+0xc000], R128 ;  /* 0x00c0008003007844 */ /* 0x000fe80000000200 */
[----:B------:R-:W-:Y:S04]  /*4b90*/  STSM.16.M88.4 [R3+0x6000], R32 ;  /* 0x0060002003007844 */ /* 0x000fe80000000200 */
[----:B------:R-:W-:Y:S04]  /*4ba0*/  STSM.16.M88.4 [R3+0xe000], R64 ;  /* 0x00e0004003007844 */ /* 0x000fe80000000200 */
[----:B------:R-:W-:Y:S04]  /*4bb0*/  STSM.16.M88.4 [R8], R12 ;  /* 0x0000000c08007844 */ /* 0x000fe80000000200 */
[----:B------:R-:W-:Y:S04]  /*4bc0*/  STSM.16.M88.4 [R8+0x8000], R220 ;  /* 0x008000dc08007844 */ /* 0x000fe80000000200 */
[----:B------:R-:W-:Y:S04]  /*4bd0*/  STSM.16.M88.4 [R8+0x2000], R168 ;  /* 0x002000a808007844 */ /* 0x000fe80000000200 */
[----:B------:R-:W-:Y:S04]  /*4be0*/  STSM.16.M88.4 [R8+0xa000], R200 ;  /* 0x00a000c808007844 */ /* 0x000fe80000000200 */
[----:B------:R-:W-:Y:S04]  /*4bf0*/  STSM.16.M88.4 [R8+0x4000], R104 ;  /* 0x0040006808007844 */ /* 0x000fe80000000200 */
        /* <DEDUP_REMOVED lines=10> */
[----:B------:R-:W-:Y:S01]  /*4ca0*/  STSM.16.M88.4 [R0+0xe000], R80 ;  /* 0x00e0005000007844 */ /* 0x000fe20000000200 */
[----:B------:R1:W-:Y:S06]  /*4cb0*/  MEMBAR.ALL.CTA ;  /* 0x0000000000007992 */ /* 0x0003ec0000008000 */
[----:B-1----:R-:W1:Y:S02]  /*4cc0*/  FENCE.VIEW.ASYNC.S ;  /* 0x00000000000073c6 */ /* 0x002e640000000000 */
[----:B-1----:R-:W-:Y:S06]  /*4cd0*/  BAR.SYNC.DEFER_BLOCKING 0x0 ;  /* 0x0000000000007b1d */ /* 0x002fec0000010000 */
[----:B------:R1:W-:Y:S01]  /*4ce0*/  @UP1 UTMASTG.2D [UR12], [UR8] ;  /* 0x0000000c080013b5 */ /* 0x0003e20008008000 */
[----:B------:R0:W-:Y:S01]  /*4cf0*/  UTMACMDFLUSH ;  /* 0x00000000000079b7 */ /* 0x0001e20000000000 */
[----:B------:R-:W-:-:S04]  /*4d00*/  DEPBAR.LE SB0, 0x0 ;  /* 0x000080000000791a */ /* 0x000fc80000000000 */
[----:B------:R-:W-:Y:S06]  /*4d10*/  BAR.SYNC.DEFER_BLOCKING 0x0 ;  /* 0x0000000000007b1d */ /* 0x000fec0000010000 */
[----:B-1----:R-:W-:Y:S05]  /*4d20*/  EXIT ;  /* 0x000000000000794d */ /* 0x002fea0003800000 */
.L_x_48:
[----:B------:R-:W1:Y:S02]  /*4d30*/  SYNCS.PHASECHK.TRANS64.TRYWAIT P0, [UR22+0x30000], R0 ;  /* 0x03000000ff0075a7 */ /* 0x000e640008000156 */
[----:B-1----:R-:W-:Y:S05]  /*4d40*/  @!P0 BRA `(.L_x_48) ;  /* 0xfffffffc00f88947 */ /* 0x002fea000383ffff */
[----:B------:R-:W-:Y:S05]  /*4d50*/  BRA `(.L_x_50) ;  /* 0xffffffdc00407947 */ /* 0x000fea000383ffff */
.L_x_51:
[----:B------:R-:W-:-:S00]  /*4d60*/  BRA `(.L_x_51) ;  /* 0xfffffffc00fc7947 */ /* 0x000fc0000383ffff */
[----:B------:R-:W-:-:S00]  /*4d70*/  NOP ;  /* 0x0000000000007918 */ /* 0x000fc00000000000 */
        /* <DEDUP_REMOVED lines=8> */
.L_x_52:


//--------------------- .nv.shared.gluon_wgmma    --------------------------
	.section	.nv.shared.gluon_wgmma,"aw",@nobits
	.sectionflags	@""
	.align	16
	.zero		1024


//--------------------- .nv.shared.reserved.0     --------------------------
	.section	.nv.shared.reserved.0,"aw",@nobits
	.weak		__nv_reservedSMEM_offset_0_alias
	.size		__nv_reservedSMEM_offset_0_alias, 0, 0
	.other		__nv_reservedSMEM_offset_0_alias,@"STO_CUDA_RESERVED_SHARED STV_DEFAULT"
__nv_reservedSMEM_offset_0_alias:
	.zero		0


//--------------------- .nv.constant0.gluon_wgmma --------------------------
	.section	.nv.constant0.gluon_wgmma,"a",@progbits
	.sectionflags	@""
	.align	4
.nv.constant0.gluon_wgmma:
	.zero		608


//--------------------- SYMBOLS --------------------------

	.type		.nv.reservedSmem.offset0,@object
	.size		.nv.reservedSmem.offset0,0x4
